//
// Generated by NVIDIA NVVM Compiler
//
// Compiler Build ID: CL-36424714
// Cuda compilation tools, release 13.0, V13.0.88
// Based on NVVM 20.0.0
//

.version 9.0
.target sm_100
.address_size 64

	// .globl	_Z12shader_pass1P5texelS0_jjj10blurMatrixj
.extern .shared .align 16 .b8 s[];

.visible .entry _Z12shader_pass1P5texelS0_jjj10blurMatrixj(
	.param .u64 .ptr .align 1 _Z12shader_pass1P5texelS0_jjj10blurMatrixj_param_0,
	.param .u64 .ptr .align 1 _Z12shader_pass1P5texelS0_jjj10blurMatrixj_param_1,
	.param .u32 _Z12shader_pass1P5texelS0_jjj10blurMatrixj_param_2,
	.param .u32 _Z12shader_pass1P5texelS0_jjj10blurMatrixj_param_3,
	.param .u32 _Z12shader_pass1P5texelS0_jjj10blurMatrixj_param_4,
	.param .align 4 .b8 _Z12shader_pass1P5texelS0_jjj10blurMatrixj_param_5[12],
	.param .u32 _Z12shader_pass1P5texelS0_jjj10blurMatrixj_param_6
)
{
	.local .align 4 .b8 	__local_depot0[12];
	.reg .b64 	%SP;
	.reg .b64 	%SPL;
	.reg .pred 	%p<10>;
	.reg .b16 	%rs<13>;
	.reg .b32 	%r<55>;
	.reg .b32 	%f<33>;
	.reg .b64 	%rd<17>;

	mov.u64 	%SPL, __local_depot0;
	ld.param.u64 	%rd4, [_Z12shader_pass1P5texelS0_jjj10blurMatrixj_param_0];
	ld.param.f32 	%f13, [_Z12shader_pass1P5texelS0_jjj10blurMatrixj_param_5+8];
	ld.param.f32 	%f14, [_Z12shader_pass1P5texelS0_jjj10blurMatrixj_param_5+4];
	ld.param.f32 	%f15, [_Z12shader_pass1P5texelS0_jjj10blurMatrixj_param_5];
	ld.param.u64 	%rd5, [_Z12shader_pass1P5texelS0_jjj10blurMatrixj_param_1];
	ld.param.u32 	%r9, [_Z12shader_pass1P5texelS0_jjj10blurMatrixj_param_2];
	ld.param.u32 	%r7, [_Z12shader_pass1P5texelS0_jjj10blurMatrixj_param_3];
	ld.param.u32 	%r8, [_Z12shader_pass1P5texelS0_jjj10blurMatrixj_param_6];
	cvta.to.global.u64 	%rd1, %rd5;
	add.u64 	%rd2, %SPL, 0;
	st.local.f32 	[%rd2], %f15;
	st.local.f32 	[%rd2+4], %f14;
	st.local.f32 	[%rd2+8], %f13;
	mov.u32 	%r10, %ctaid.x;
	mov.u32 	%r11, %ntid.x;
	mov.u32 	%r12, %tid.x;
	mad.lo.s32 	%r1, %r10, %r11, %r12;
	rem.u32 	%r2, %r1, %r8;
	setp.ge.u32 	%p1, %r1, %r9;
	@%p1 bra 	$L__BB0_9;
	rem.u32 	%r3, %r1, %r7;
	add.s32 	%r4, %r2, 2;
	shl.b32 	%r13, %r2, 2;
	mov.u32 	%r14, s;
	add.s32 	%r5, %r14, %r13;
	mul.wide.u32 	%rd7, %r1, 4;
	add.s64 	%rd3, %rd1, %rd7;
	ld.global.u8 	%r15, [%rd3+3];
	ld.global.u8 	%r16, [%rd3+2];
	prmt.b32 	%r17, %r16, %r15, 0x3340U;
	ld.global.u8 	%r18, [%rd3+1];
	ld.global.u8 	%r19, [%rd3];
	prmt.b32 	%r20, %r19, %r18, 0x3340U;
	prmt.b32 	%r21, %r20, %r17, 0x5410U;
	st.shared.u32 	[%r5+4], %r21;
	setp.ne.s32 	%p2, %r2, 0;
	setp.lt.s32 	%p3, %r3, 2;
	or.pred  	%p4, %p2, %p3;
	@%p4 bra 	$L__BB0_3;
	add.s32 	%r22, %r1, -1;
	mul.wide.u32 	%rd8, %r22, 4;
	add.s64 	%rd9, %rd1, %rd8;
	ld.global.u8 	%r23, [%rd9+3];
	ld.global.u8 	%r24, [%rd9+2];
	prmt.b32 	%r25, %r24, %r23, 0x3340U;
	ld.global.u8 	%r26, [%rd9+1];
	ld.global.u8 	%r27, [%rd9];
	prmt.b32 	%r28, %r27, %r26, 0x3340U;
	prmt.b32 	%r29, %r28, %r25, 0x5410U;
	st.shared.u32 	[s], %r29;
$L__BB0_3:
	setp.ne.s32 	%p5, %r4, %r8;
	sub.s32 	%r30, %r7, %r3;
	setp.lt.u32 	%p6, %r30, 2;
	or.pred  	%p7, %p5, %p6;
	@%p7 bra 	$L__BB0_5;
	shl.b32 	%r31, %r8, 2;
	add.s32 	%r33, %r14, %r31;
	ld.global.u8 	%r34, [%rd3+7];
	ld.global.u8 	%r35, [%rd3+6];
	prmt.b32 	%r36, %r35, %r34, 0x3340U;
	ld.global.u8 	%r37, [%rd3+5];
	ld.global.u8 	%r38, [%rd3+4];
	prmt.b32 	%r39, %r38, %r37, 0x3340U;
	prmt.b32 	%r40, %r39, %r36, 0x5410U;
	st.shared.u32 	[%r33], %r40;
$L__BB0_5:
	bar.sync 	0;
	setp.gt.u32 	%p8, %r2, -3;
	mov.f32 	%f29, 0f00000000;
	mov.f32 	%f30, %f29;
	mov.f32 	%f31, %f29;
	mov.f32 	%f32, %f29;
	@%p8 bra 	$L__BB0_8;
	min.s32 	%r6, %r3, 1;
	sub.s32 	%r41, 1, %r6;
	mul.wide.u32 	%rd10, %r41, 4;
	add.s64 	%rd11, %rd2, %rd10;
	ld.local.f32 	%f17, [%rd11];
	.pragma "used_bytes_mask 7";
	ld.shared.u32 	%r42, [%r5];
	bfe.u32 	%r43, %r42, 0, 8;
	cvt.u16.u32 	%rs1, %r43;
	and.b16  	%rs2, %rs1, 255;
	bfe.u32 	%r44, %r42, 8, 8;
	cvt.u16.u32 	%rs3, %r44;
	and.b16  	%rs4, %rs3, 255;
	bfe.u32 	%r45, %r42, 16, 8;
	cvt.u16.u32 	%rs5, %r45;
	and.b16  	%rs6, %rs5, 255;
	cvt.rn.f32.u16 	%f18, %rs2;
	fma.rn.f32 	%f29, %f17, %f18, 0f00000000;
	cvt.rn.f32.u16 	%f19, %rs4;
	fma.rn.f32 	%f30, %f17, %f19, 0f00000000;
	cvt.rn.f32.u16 	%f20, %rs6;
	fma.rn.f32 	%f31, %f17, %f20, 0f00000000;
	add.f32 	%f32, %f17, 0f00000000;
	add.s32 	%r46, %r2, 1;
	setp.ge.u32 	%p9, %r46, %r4;
	@%p9 bra 	$L__BB0_8;
	sub.s32 	%r47, 2, %r6;
	mul.wide.s32 	%rd12, %r47, 4;
	add.s64 	%rd13, %rd2, %rd12;
	ld.local.f32 	%f21, [%rd13];
	.pragma "used_bytes_mask 7";
	ld.shared.u32 	%r48, [%r5+4];
	bfe.u32 	%r49, %r48, 0, 8;
	cvt.u16.u32 	%rs7, %r49;
	and.b16  	%rs8, %rs7, 255;
	bfe.u32 	%r50, %r48, 8, 8;
	cvt.u16.u32 	%rs9, %r50;
	and.b16  	%rs10, %rs9, 255;
	bfe.u32 	%r51, %r48, 16, 8;
	cvt.u16.u32 	%rs11, %r51;
	and.b16  	%rs12, %rs11, 255;
	cvt.rn.f32.u16 	%f22, %rs8;
	fma.rn.f32 	%f29, %f21, %f22, %f29;
	cvt.rn.f32.u16 	%f23, %rs10;
	fma.rn.f32 	%f30, %f21, %f23, %f30;
	cvt.rn.f32.u16 	%f24, %rs12;
	fma.rn.f32 	%f31, %f21, %f24, %f31;
	add.f32 	%f32, %f32, %f21;
$L__BB0_8:
	rcp.rn.f32 	%f25, %f32;
	cvta.to.global.u64 	%rd14, %rd4;
	add.s64 	%rd16, %rd14, %rd7;
	mul.f32 	%f26, %f29, %f25;
	cvt.rzi.u32.f32 	%r52, %f26;
	st.global.u8 	[%rd16], %r52;
	mul.f32 	%f27, %f30, %f25;
	cvt.rzi.u32.f32 	%r53, %f27;
	st.global.u8 	[%rd16+1], %r53;
	mul.f32 	%f28, %f31, %f25;
	cvt.rzi.u32.f32 	%r54, %f28;
	st.global.u8 	[%rd16+2], %r54;
$L__BB0_9:
	ret;

}
	// .globl	_Z12shader_pass2P5texeljjj10blurMatrixfj
.visible .entry _Z12shader_pass2P5texeljjj10blurMatrixfj(
	.param .u64 .ptr .align 1 _Z12shader_pass2P5texeljjj10blurMatrixfj_param_0,
	.param .u32 _Z12shader_pass2P5texeljjj10blurMatrixfj_param_1,
	.param .u32 _Z12shader_pass2P5texeljjj10blurMatrixfj_param_2,
	.param .u32 _Z12shader_pass2P5texeljjj10blurMatrixfj_param_3,
	.param .align 4 .b8 _Z12shader_pass2P5texeljjj10blurMatrixfj_param_4[12],
	.param .f32 _Z12shader_pass2P5texeljjj10blurMatrixfj_param_5,
	.param .u32 _Z12shader_pass2P5texeljjj10blurMatrixfj_param_6
)
{
	.local .align 4 .b8 	__local_depot1[12];
	.reg .b64 	%SP;
	.reg .b64 	%SPL;
	.reg .pred 	%p<10>;
	.reg .b16 	%rs<19>;
	.reg .b32 	%r<59>;
	.reg .b32 	%f<43>;
	.reg .b64 	%rd<13>;
	.reg .b64 	%fd<9>;

	mov.u64 	%SPL, __local_depot1;
	ld.param.f32 	%f14, [_Z12shader_pass2P5texeljjj10blurMatrixfj_param_4+8];
	ld.param.f32 	%f15, [_Z12shader_pass2P5texeljjj10blurMatrixfj_param_4+4];
	ld.param.f32 	%f16, [_Z12shader_pass2P5texeljjj10blurMatrixfj_param_4];
	ld.param.u64 	%rd4, [_Z12shader_pass2P5texeljjj10blurMatrixfj_param_0];
	ld.param.u32 	%r10, [_Z12shader_pass2P5texeljjj10blurMatrixfj_param_1];
	ld.param.u32 	%r7, [_Z12shader_pass2P5texeljjj10blurMatrixfj_param_2];
	ld.param.u32 	%r8, [_Z12shader_pass2P5texeljjj10blurMatrixfj_param_3];
	ld.param.f32 	%f13, [_Z12shader_pass2P5texeljjj10blurMatrixfj_param_5];
	ld.param.u32 	%r9, [_Z12shader_pass2P5texeljjj10blurMatrixfj_param_6];
	cvta.to.global.u64 	%rd1, %rd4;
	add.u64 	%rd2, %SPL, 0;
	st.local.f32 	[%rd2], %f16;
	st.local.f32 	[%rd2+4], %f15;
	st.local.f32 	[%rd2+8], %f14;
	mov.u32 	%r11, %ctaid.x;
	mov.u32 	%r12, %ntid.x;
	mov.u32 	%r13, %tid.x;
	mad.lo.s32 	%r1, %r11, %r12, %r13;
	rem.u32 	%r2, %r1, %r9;
	setp.ge.u32 	%p1, %r1, %r10;
	@%p1 bra 	$L__BB1_9;
	div.u32 	%r3, %r1, %r7;
	add.s32 	%r4, %r2, 2;
	shl.b32 	%r14, %r2, 2;
	mov.u32 	%r15, s;
	add.s32 	%r5, %r15, %r14;
	mul.wide.u32 	%rd6, %r1, 4;
	add.s64 	%rd3, %rd1, %rd6;
	ld.global.u8 	%r16, [%rd3+3];
	ld.global.u8 	%r17, [%rd3+2];
	prmt.b32 	%r18, %r17, %r16, 0x3340U;
	ld.global.u8 	%r19, [%rd3+1];
	ld.global.u8 	%r20, [%rd3];
	prmt.b32 	%r21, %r20, %r19, 0x3340U;
	prmt.b32 	%r22, %r21, %r18, 0x5410U;
	st.shared.u32 	[%r5+4], %r22;
	setp.ne.s32 	%p2, %r2, 0;
	setp.lt.s32 	%p3, %r3, 2;
	or.pred  	%p4, %p2, %p3;
	@%p4 bra 	$L__BB1_3;
	add.s32 	%r23, %r1, -1;
	mul.wide.u32 	%rd7, %r23, 4;
	add.s64 	%rd8, %rd1, %rd7;
	ld.global.u8 	%r24, [%rd8+3];
	ld.global.u8 	%r25, [%rd8+2];
	prmt.b32 	%r26, %r25, %r24, 0x3340U;
	ld.global.u8 	%r27, [%rd8+1];
	ld.global.u8 	%r28, [%rd8];
	prmt.b32 	%r29, %r28, %r27, 0x3340U;
	prmt.b32 	%r30, %r29, %r26, 0x5410U;
	st.shared.u32 	[s], %r30;
$L__BB1_3:
	setp.ne.s32 	%p5, %r4, %r9;
	sub.s32 	%r31, %r8, %r3;
	setp.lt.u32 	%p6, %r31, 2;
	or.pred  	%p7, %p5, %p6;
	@%p7 bra 	$L__BB1_5;
	shl.b32 	%r32, %r9, 2;
	add.s32 	%r34, %r15, %r32;
	ld.global.u8 	%r35, [%rd3+7];
	ld.global.u8 	%r36, [%rd3+6];
	prmt.b32 	%r37, %r36, %r35, 0x3340U;
	ld.global.u8 	%r38, [%rd3+5];
	ld.global.u8 	%r39, [%rd3+4];
	prmt.b32 	%r40, %r39, %r38, 0x3340U;
	prmt.b32 	%r41, %r40, %r37, 0x5410U;
	st.shared.u32 	[%r34], %r41;
$L__BB1_5:
	bar.sync 	0;
	setp.gt.u32 	%p8, %r2, -3;
	mov.f32 	%f39, 0f00000000;
	mov.f32 	%f40, %f39;
	mov.f32 	%f41, %f39;
	mov.f32 	%f42, %f39;
	@%p8 bra 	$L__BB1_8;
	min.s32 	%r6, %r3, 1;
	sub.s32 	%r42, 1, %r6;
	mul.wide.u32 	%rd9, %r42, 4;
	add.s64 	%rd10, %rd2, %rd9;
	ld.local.f32 	%f18, [%rd10];
	.pragma "used_bytes_mask 7";
	ld.shared.u32 	%r43, [%r5];
	bfe.u32 	%r44, %r43, 0, 8;
	cvt.u16.u32 	%rs1, %r44;
	and.b16  	%rs2, %rs1, 255;
	bfe.u32 	%r45, %r43, 8, 8;
	cvt.u16.u32 	%rs3, %r45;
	and.b16  	%rs4, %rs3, 255;
	bfe.u32 	%r46, %r43, 16, 8;
	cvt.u16.u32 	%rs5, %r46;
	and.b16  	%rs6, %rs5, 255;
	cvt.rn.f32.u16 	%f19, %rs2;
	fma.rn.f32 	%f39, %f18, %f19, 0f00000000;
	cvt.rn.f32.u16 	%f20, %rs4;
	fma.rn.f32 	%f40, %f18, %f20, 0f00000000;
	cvt.rn.f32.u16 	%f21, %rs6;
	fma.rn.f32 	%f41, %f18, %f21, 0f00000000;
	add.f32 	%f42, %f18, 0f00000000;
	add.s32 	%r47, %r2, 1;
	setp.ge.u32 	%p9, %r47, %r4;
	@%p9 bra 	$L__BB1_8;
	sub.s32 	%r48, 2, %r6;
	mul.wide.s32 	%rd11, %r48, 4;
	add.s64 	%rd12, %rd2, %rd11;
	ld.local.f32 	%f22, [%rd12];
	.pragma "used_bytes_mask 7";
	ld.shared.u32 	%r49, [%r5+4];
	bfe.u32 	%r50, %r49, 0, 8;
	cvt.u16.u32 	%rs7, %r50;
	and.b16  	%rs8, %rs7, 255;
	bfe.u32 	%r51, %r49, 8, 8;
	cvt.u16.u32 	%rs9, %r51;
	and.b16  	%rs10, %rs9, 255;
	bfe.u32 	%r52, %r49, 16, 8;
	cvt.u16.u32 	%rs11, %r52;
	and.b16  	%rs12, %rs11, 255;
	cvt.rn.f32.u16 	%f23, %rs8;
	fma.rn.f32 	%f39, %f22, %f23, %f39;
	cvt.rn.f32.u16 	%f24, %rs10;
	fma.rn.f32 	%f40, %f22, %f24, %f40;
	cvt.rn.f32.u16 	%f25, %rs12;
	fma.rn.f32 	%f41, %f22, %f25, %f41;
	add.f32 	%f42, %f42, %f22;
$L__BB1_8:
	rcp.rn.f32 	%f26, %f42;
	mul.f32 	%f27, %f39, %f26;
	cvt.rzi.u32.f32 	%r53, %f27;
	cvt.u16.u32 	%rs13, %r53;
	and.b16  	%rs14, %rs13, 255;
	mul.f32 	%f28, %f40, %f26;
	cvt.rzi.u32.f32 	%r54, %f28;
	cvt.u16.u32 	%rs15, %r54;
	and.b16  	%rs16, %rs15, 255;
	mul.f32 	%f29, %f41, %f26;
	cvt.rzi.u32.f32 	%r55, %f29;
	cvt.u16.u32 	%rs17, %r55;
	and.b16  	%rs18, %rs17, 255;
	mov.f32 	%f30, 0f3F800000;
	sub.f32 	%f31, %f30, %f13;
	cvt.f64.f32 	%fd1, %f31;
	cvt.rn.f64.u16 	%fd2, %rs14;
	cvt.rn.f64.u16 	%fd3, %rs16;
	mul.f64 	%fd4, %fd3, 0d3FE2E147AE147AE1;
	fma.rn.f64 	%fd5, %fd2, 0d3FD3333333333333, %fd4;
	cvt.rn.f64.u16 	%fd6, %rs18;
	fma.rn.f64 	%fd7, %fd6, 0d3FBC28F5C28F5C29, %fd5;
	mul.f64 	%fd8, %fd7, %fd1;
	cvt.rn.f32.f64 	%f32, %fd8;
	cvt.rn.f32.u16 	%f33, %rs14;
	fma.rn.f32 	%f34, %f13, %f33, %f32;
	cvt.rzi.u32.f32 	%r56, %f34;
	st.global.u8 	[%rd3], %r56;
	cvt.rn.f32.u16 	%f35, %rs16;
	fma.rn.f32 	%f36, %f13, %f35, %f32;
	cvt.rzi.u32.f32 	%r57, %f36;
	st.global.u8 	[%rd3+1], %r57;
	cvt.rn.f32.u16 	%f37, %rs18;
	fma.rn.f32 	%f38, %f13, %f37, %f32;
	cvt.rzi.u32.f32 	%r58, %f38;
	st.global.u8 	[%rd3+2], %r58;
$L__BB1_9:
	ret;

}


// ===== COMPILED SASS (sm_100) =====

	.target	sm_100

	.elftype	@"ET_EXEC"


//--------------------- .note.nv.tkinfo           --------------------------
	.section	.note.nv.tkinfo,"",@"SHT_NOTE"
	.sectionflags	@"SHF_NOTE_NV_TKINFO"
	.tkinfo
        /*0018*/ 	.word	0x00000002
        /*0030*/ 	.string	""
        /*0030*/ 	.string	"ptxas"
        /*0030*/ 	.string	"Cuda compilation tools, release 13.0, V13.0.88"
        /*0030*/ 	.string	"Build cuda_13.0.r13.0/compiler.36424714_0"
        /*0030*/ 	.string	"-arch sm_100 -m 64 "



//--------------------- .note.nv.cuinfo           --------------------------
	.section	.note.nv.cuinfo,"",@"SHT_NOTE"
	.sectionflags	@"SHF_NOTE_NV_CUINFO"
        /*0018*/ 	.short	0x0002
        /*001a*/ 	.short	0x0064
        /*001c*/ 	.short	0x0082
	.zero		2


//--------------------- .nv.info                  --------------------------
	.section	.nv.info,"",@"SHT_CUDA_INFO"
	.align	4


	//----- nvinfo : EIATTR_REGCOUNT
	.align		4
        /*0000*/ 	.byte	0x04, 0x2f
        /*0002*/ 	.short	(.L_1 - .L_0)
	.align		4
.L_0:
        /*0004*/ 	.word	index@(_Z12shader_pass1P5texelS0_jjj10blurMatrixj)
        /*0008*/ 	.word	0x00000019


	//----- nvinfo : EIATTR_FRAME_SIZE
	.align		4
.L_1:
        /*000c*/ 	.byte	0x04, 0x11
        /*000e*/ 	.short	(.L_3 - .L_2)
	.align		4
.L_2:
        /*0010*/ 	.word	index@($__internal_1_$__cuda_sm20_rcp_rn_f32_slowpath)
        /*0014*/ 	.word	0x00000000


	//----- nvinfo : EIATTR_FRAME_SIZE
	.align		4
.L_3:
        /*0018*/ 	.byte	0x04, 0x11
        /*001a*/ 	.short	(.L_5 - .L_4)
	.align		4
.L_4:
        /*001c*/ 	.word	index@(_Z12shader_pass1P5texelS0_jjj10blurMatrixj)
        /*0020*/ 	.word	0x00000000


	//----- nvinfo : EIATTR_REGCOUNT
	.align		4
.L_5:
        /*0024*/ 	.byte	0x04, 0x2f
        /*0026*/ 	.short	(.L_7 - .L_6)
	.align		4
.L_6:
        /*0028*/ 	.word	index@(_Z12shader_pass2P5texeljjj10blurMatrixfj)
        /*002c*/ 	.word	0x00000018


	//----- nvinfo : EIATTR_FRAME_SIZE
	.align		4
.L_7:
        /*0030*/ 	.byte	0x04, 0x11
        /*0032*/ 	.short	(.L_9 - .L_8)
	.align		4
.L_8:
        /*0034*/ 	.word	index@($__internal_0_$__cuda_sm20_rcp_rn_f32_slowpath)
        /*0038*/ 	.word	0x00000000


	//----- nvinfo : EIATTR_FRAME_SIZE
	.align		4
.L_9:
        /*003c*/ 	.byte	0x04, 0x11
        /*003e*/ 	.short	(.L_11 - .L_10)
	.align		4
.L_10:
        /*0040*/ 	.word	index@(_Z12shader_pass2P5texeljjj10blurMatrixfj)
        /*0044*/ 	.word	0x00000000


	//----- nvinfo : EIATTR_MIN_STACK_SIZE
	.align		4
.L_11:
        /*0048*/ 	.byte	0x04, 0x12
        /*004a*/ 	.short	(.L_13 - .L_12)
	.align		4
.L_12:
        /*004c*/ 	.word	index@(_Z12shader_pass2P5texeljjj10blurMatrixfj)
        /*0050*/ 	.word	0x00000000


	//----- nvinfo : EIATTR_MIN_STACK_SIZE
	.align		4
.L_13:
        /*0054*/ 	.byte	0x04, 0x12
        /*0056*/ 	.short	(.L_15 - .L_14)
	.align		4
.L_14:
        /*0058*/ 	.word	index@(_Z12shader_pass1P5texelS0_jjj10blurMatrixj)
        /*005c*/ 	.word	0x00000000
.L_15:


//--------------------- .nv.compat                --------------------------
	.section	.nv.compat,"",@"SHT_CUDA_COMPAT_INFO"
	.align	4
        /*0000*/ 	.byte	0x02, 0x09, 0x00, 0x00, 0x02, 0x02, 0x01, 0x00, 0x02, 0x05, 0x05, 0x00, 0x03, 0x07, 0x01, 0x01
        /*0010*/ 	.byte	0x02, 0x03, 0x00, 0x00, 0x02, 0x06, 0x01, 0x00, 0x04, 0x0b, 0x08, 0x00, 0x01, 0x00, 0x00, 0x00
        /*0020*/ 	.byte	0x00, 0x00, 0x00, 0x00


//--------------------- .nv.info._Z12shader_pass2P5texeljjj10blurMatrixfj --------------------------
	.section	.nv.info._Z12shader_pass2P5texeljjj10blurMatrixfj,"",@"SHT_CUDA_INFO"
	.sectionflags	@""
	.align	4


	//----- nvinfo : EIATTR_CUDA_API_VERSION
	.align		4
        /*0000*/ 	.byte	0x04, 0x37
        /*0002*/ 	.short	(.L_17 - .L_16)
.L_16:
        /*0004*/ 	.word	0x00000082


	//----- nvinfo : EIATTR_KPARAM_INFO
	.align		4
.L_17:
        /*0008*/ 	.byte	0x04, 0x17
        /*000a*/ 	.short	(.L_19 - .L_18)
.L_18:
        /*000c*/ 	.word	0x00000000
        /*0010*/ 	.short	0x0006
        /*0012*/ 	.short	0x0024
        /*0014*/ 	.byte	0x00, 0xf0, 0x11, 0x00


	//----- nvinfo : EIATTR_KPARAM_INFO
	.align		4
.L_19:
        /*0018*/ 	.byte	0x04, 0x17
        /*001a*/ 	.short	(.L_21 - .L_20)
.L_20:
        /*001c*/ 	.word	0x00000000
        /*0020*/ 	.short	0x0005
        /*0022*/ 	.short	0x0020
        /*0024*/ 	.byte	0x00, 0xf0, 0x11, 0x00


	//----- nvinfo : EIATTR_KPARAM_INFO
	.align		4
.L_21:
        /*0028*/ 	.byte	0x04, 0x17
        /*002a*/ 	.short	(.L_23 - .L_22)
.L_22:
        /*002c*/ 	.word	0x00000000
        /*0030*/ 	.short	0x0004
        /*0032*/ 	.short	0x0014
        /*0034*/ 	.byte	0x00, 0xf0, 0x31, 0x00


	//----- nvinfo : EIATTR_KPARAM_INFO
	.align		4
.L_23:
        /*0038*/ 	.byte	0x04, 0x17
        /*003a*/ 	.short	(.L_25 - .L_24)
.L_24:
        /*003c*/ 	.word	0x00000000
        /*0040*/ 	.short	0x0003
        /*0042*/ 	.short	0x0010
        /*0044*/ 	.byte	0x00, 0xf0, 0x11, 0x00


	//----- nvinfo : EIATTR_KPARAM_INFO
	.align		4
.L_25:
        /*0048*/ 	.byte	0x04, 0x17
        /*004a*/ 	.short	(.L_27 - .L_26)
.L_26:
        /*004c*/ 	.word	0x00000000
        /*0050*/ 	.short	0x0002
        /*0052*/ 	.short	0x000c
        /*0054*/ 	.byte	0x00, 0xf0, 0x11, 0x00


	//----- nvinfo : EIATTR_KPARAM_INFO
	.align		4
.L_27:
        /*0058*/ 	.byte	0x04, 0x17
        /*005a*/ 	.short	(.L_29 - .L_28)
.L_28:
        /*005c*/ 	.word	0x00000000
        /*0060*/ 	.short	0x0001
        /*0062*/ 	.short	0x0008
        /*0064*/ 	.byte	0x00, 0xf0, 0x11, 0x00


	//----- nvinfo : EIATTR_KPARAM_INFO
	.align		4
.L_29:
        /*0068*/ 	.byte	0x04, 0x17
        /*006a*/ 	.short	(.L_31 - .L_30)
.L_30:
        /*006c*/ 	.word	0x00000000
        /*0070*/ 	.short	0x0000
        /*0072*/ 	.short	0x0000
        /*0074*/ 	.byte	0x00, 0xf5, 0x21, 0x00


	//----- nvinfo : EIATTR_SPARSE_MMA_MASK
	.align		4
.L_31:
        /*0078*/ 	.byte	0x03, 0x50
        /*007a*/ 	.short	0x0000


	//----- nvinfo : EIATTR_MAXREG_COUNT
	.align		4
        /*007c*/ 	.byte	0x03, 0x1b
        /*007e*/ 	.short	0x00ff


	//----- nvinfo : EIATTR_NUM_BARRIERS
	.align		4
        /*0080*/ 	.byte	0x02, 0x4c
        /*0082*/ 	.byte	0x01
	.zero		1


	//----- nvinfo : EIATTR_MERCURY_ISA_VERSION
	.align		4
        /*0084*/ 	.byte	0x03, 0x5f
        /*0086*/ 	.short	0x0101


	//----- nvinfo : EIATTR_UNUSED_LOAD_BYTE_OFFSET
	.align		4
        /*0088*/ 	.byte	0x04, 0x44
        /*008a*/ 	.short	(.L_33 - .L_32)


	//   ....[0]....
.L_32:
        /*008c*/ 	.word	0x000005e0
        /*0090*/ 	.word	0x00000007


	//   ....[1]....
        /*0094*/ 	.word	0x00000740
        /*0098*/ 	.word	0x00000007


	//----- nvinfo : EIATTR_VRC_CTA_INIT_COUNT
	.align		4
.L_33:
        /*009c*/ 	.byte	0x02, 0x4a
	.zero		1
	.zero		1


	//----- nvinfo : EIATTR_EXIT_INSTR_OFFSETS
	.align		4
        /*00a0*/ 	.byte	0x04, 0x1c
        /*00a2*/ 	.short	(.L_35 - .L_34)


	//   ....[0]....
.L_34:
        /*00a4*/ 	.word	0x00000080


	//   ....[1]....
        /*00a8*/ 	.word	0x00000bb0


	//----- nvinfo : EIATTR_CRS_STACK_SIZE
	.align		4
.L_35:
        /*00ac*/ 	.byte	0x04, 0x1e
        /*00ae*/ 	.short	(.L_37 - .L_36)
.L_36:
        /*00b0*/ 	.word	0x00000000


	//----- nvinfo : EIATTR_CBANK_PARAM_SIZE
	.align		4
.L_37:
        /*00b4*/ 	.byte	0x03, 0x19
        /*00b6*/ 	.short	0x0028


	//----- nvinfo : EIATTR_PARAM_CBANK
	.align		4
        /*00b8*/ 	.byte	0x04, 0x0a
        /*00ba*/ 	.short	(.L_39 - .L_38)
	.align		4
.L_38:
        /*00bc*/ 	.word	index@(.nv.constant0._Z12shader_pass2P5texeljjj10blurMatrixfj)
        /*00c0*/ 	.short	0x0380
        /*00c2*/ 	.short	0x0028


	//----- nvinfo : EIATTR_SW_WAR
	.align		4
.L_39:
        /*00c4*/ 	.byte	0x04, 0x36
        /*00c6*/ 	.short	(.L_41 - .L_40)
.L_40:
        /*00c8*/ 	.word	0x00000008
.L_41:


//--------------------- .nv.info._Z12shader_pass1P5texelS0_jjj10blurMatrixj --------------------------
	.section	.nv.info._Z12shader_pass1P5texelS0_jjj10blurMatrixj,"",@"SHT_CUDA_INFO"
	.sectionflags	@""
	.align	4


	//----- nvinfo : EIATTR_CUDA_API_VERSION
	.align		4
        /*0000*/ 	.byte	0x04, 0x37
        /*0002*/ 	.short	(.L_43 - .L_42)
.L_42:
        /*0004*/ 	.word	0x00000082


	//----- nvinfo : EIATTR_KPARAM_INFO
	.align		4
.L_43:
        /*0008*/ 	.byte	0x04, 0x17
        /*000a*/ 	.short	(.L_45 - .L_44)
.L_44:
        /*000c*/ 	.word	0x00000000
        /*0010*/ 	.short	0x0006
        /*0012*/ 	.short	0x0028
        /*0014*/ 	.byte	0x00, 0xf0, 0x11, 0x00


	//----- nvinfo : EIATTR_KPARAM_INFO
	.align		4
.L_45:
        /*0018*/ 	.byte	0x04, 0x17
        /*001a*/ 	.short	(.L_47 - .L_46)
.L_46:
        /*001c*/ 	.word	0x00000000
        /*0020*/ 	.short	0x0005
        /*0022*/ 	.short	0x001c
        /*0024*/ 	.byte	0x00, 0xf0, 0x31, 0x00


	//----- nvinfo : EIATTR_KPARAM_INFO
	.align		4
.L_47:
        /*0028*/ 	.byte	0x04, 0x17
        /*002a*/ 	.short	(.L_49 - .L_48)
.L_48:
        /*002c*/ 	.word	0x00000000
        /*0030*/ 	.short	0x0004
        /*0032*/ 	.short	0x0018
        /*0034*/ 	.byte	0x00, 0xf0, 0x11, 0x00


	//----- nvinfo : EIATTR_KPARAM_INFO
	.align		4
.L_49:
        /*0038*/ 	.byte	0x04, 0x17
        /*003a*/ 	.short	(.L_51 - .L_50)
.L_50:
        /*003c*/ 	.word	0x00000000
        /*0040*/ 	.short	0x0003
        /*0042*/ 	.short	0x0014
        /*0044*/ 	.byte	0x00, 0xf0, 0x11, 0x00


	//----- nvinfo : EIATTR_KPARAM_INFO
	.align		4
.L_51:
        /*0048*/ 	.byte	0x04, 0x17
        /*004a*/ 	.short	(.L_53 - .L_52)
.L_52:
        /*004c*/ 	.word	0x00000000
        /*0050*/ 	.short	0x0002
        /*0052*/ 	.short	0x0010
        /*0054*/ 	.byte	0x00, 0xf0, 0x11, 0x00


	//----- nvinfo : EIATTR_KPARAM_INFO
	.align		4
.L_53:
        /*0058*/ 	.byte	0x04, 0x17
        /*005a*/ 	.short	(.L_55 - .L_54)
.L_54:
        /*005c*/ 	.word	0x00000000
        /*0060*/ 	.short	0x0001
        /*0062*/ 	.short	0x0008
        /*0064*/ 	.byte	0x00, 0xf5, 0x21, 0x00


	//----- nvinfo : EIATTR_KPARAM_INFO
	.align		4
.L_55:
        /*0068*/ 	.byte	0x04, 0x17
        /*006a*/ 	.short	(.L_57 - .L_56)
.L_56:
        /*006c*/ 	.word	0x00000000
        /*0070*/ 	.short	0x0000
        /*0072*/ 	.short	0x0000
        /*0074*/ 	.byte	0x00, 0xf5, 0x21, 0x00


	//----- nvinfo : EIATTR_SPARSE_MMA_MASK
	.align		4
.L_57:
        /*0078*/ 	.byte	0x03, 0x50
        /*007a*/ 	.short	0x0000


	//----- nvinfo : EIATTR_MAXREG_COUNT
	.align		4
        /*007c*/ 	.byte	0x03, 0x1b
        /*007e*/ 	.short	0x00ff


	//----- nvinfo : EIATTR_NUM_BARRIERS
	.align		4
        /*0080*/ 	.byte	0x02, 0x4c
        /*0082*/ 	.byte	0x01
	.zero		1


	//----- nvinfo : EIATTR_MERCURY_ISA_VERSION
	.align		4
        /*0084*/ 	.byte	0x03, 0x5f
        /*0086*/ 	.short	0x0101


	//----- nvinfo : EIATTR_UNUSED_LOAD_BYTE_OFFSET
	.align		4
        /*0088*/ 	.byte	0x04, 0x44
        /*008a*/ 	.short	(.L_59 - .L_58)


	//   ....[0]....
.L_58:
        /*008c*/ 	.word	0x000005c0
        /*0090*/ 	.word	0x00000007


	//   ....[1]....
        /*0094*/ 	.word	0x00000730
        /*0098*/ 	.word	0x00000007


	//----- nvinfo : EIATTR_VRC_CTA_INIT_COUNT
	.align		4
.L_59:
        /*009c*/ 	.byte	0x02, 0x4a
	.zero		1
	.zero		1


	//----- nvinfo : EIATTR_EXIT_INSTR_OFFSETS
	.align		4
        /*00a0*/ 	.byte	0x04, 0x1c
        /*00a2*/ 	.short	(.L_61 - .L_60)


	//   ....[0]....
.L_60:
        /*00a4*/ 	.word	0x00000080


	//   ....[1]....
        /*00a8*/ 	.word	0x00000a00


	//----- nvinfo : EIATTR_CRS_STACK_SIZE
	.align		4
.L_61:
        /*00ac*/ 	.byte	0x04, 0x1e
        /*00ae*/ 	.short	(.L_63 - .L_62)
.L_62:
        /*00b0*/ 	.word	0x00000000


	//----- nvinfo : EIATTR_CBANK_PARAM_SIZE
	.align		4
.L_63:
        /*00b4*/ 	.byte	0x03, 0x19
        /*00b6*/ 	.short	0x002c


	//----- nvinfo : EIATTR_PARAM_CBANK
	.align		4
        /*00b8*/ 	.byte	0x04, 0x0a
        /*00ba*/ 	.short	(.L_65 - .L_64)
	.align		4
.L_64:
        /*00bc*/ 	.word	index@(.nv.constant0._Z12shader_pass1P5texelS0_jjj10blurMatrixj)
        /*00c0*/ 	.short	0x0380
        /*00c2*/ 	.short	0x002c


	//----- nvinfo : EIATTR_SW_WAR
	.align		4
.L_65:
        /*00c4*/ 	.byte	0x04, 0x36
        /*00c6*/ 	.short	(.L_67 - .L_66)
.L_66:
        /*00c8*/ 	.word	0x00000008
.L_67:


//--------------------- .nv.callgraph             --------------------------
	.section	.nv.callgraph,"",@"SHT_CUDA_CALLGRAPH"
	.align	4
	.sectionentsize	8
	.align		4
        /*0000*/ 	.word	0x00000000
	.align		4
        /*0004*/ 	.word	0xffffffff
	.align		4
        /*0008*/ 	.word	0x00000000
	.align		4
        /*000c*/ 	.word	0xfffffffe
	.align		4
        /*0010*/ 	.word	0x00000000
	.align		4
        /*0014*/ 	.word	0xfffffffd
	.align		4
        /*0018*/ 	.word	0x00000000
	.align		4
        /*001c*/ 	.word	0xfffffffc


//--------------------- .text._Z12shader_pass2P5texeljjj10blurMatrixfj --------------------------
	.section	.text._Z12shader_pass2P5texeljjj10blurMatrixfj,"ax",@progbits
	.align	128
        .global         _Z12shader_pass2P5texeljjj10blurMatrixfj
        .type           _Z12shader_pass2P5texeljjj10blurMatrixfj,@function
        .size           _Z12shader_pass2P5texeljjj10blurMatrixfj,(.L_x_20 - _Z12shader_pass2P5texeljjj10blurMatrixfj)
        .other          _Z12shader_pass2P5texeljjj10blurMatrixfj,@"STO_CUDA_ENTRY STV_DEFAULT"
_Z12shader_pass2P5texeljjj10blurMatrixfj:
.text._Z12shader_pass2P5texeljjj10blurMatrixfj:
[----:B------:R-:W-:Y:S01]  /*0000*/  LDC R1, c[0x0][0x37c] ;  /* 0x0000df00ff017b82 */ /* 0x000fe20000000800 */
[----:B------:R-:W0:Y:S07]  /*0010*/  S2R R0, SR_TID.X ;  /* 0x0000000000007919 */ /* 0x000e2e0000002100 */
[----:B------:R-:W0:Y:S01]  /*0020*/  S2UR UR4, SR_CTAID.X ;  /* 0x00000000000479c3 */ /* 0x000e220000002500 */
[----:B------:R-:W1:Y:S07]  /*0030*/  LDCU UR5, c[0x0][0x388] ;  /* 0x00007100ff0577ac */ /* 0x000e6e0008000800 */
[----:B------:R-:W0:Y:S02]  /*0040*/  LDC R9, c[0x0][0x360] ;  /* 0x0000d800ff097b82 */ /* 0x000e240000000800 */
[----:B0-----:R-:W-:-:S06]  /*0050*/  IMAD R9, R9, UR4, R0 ;  /* 0x0000000409097c24 */ /* 0x001fcc000f8e0200 */
[----:B------:R-:W0:Y:S01]  /*0060*/  LDC R0, c[0x0][0x3a4] ;  /* 0x0000e900ff007b82 */ /* 0x000e220000000800 */
[----:B-1----:R-:W-:-:S13]  /*0070*/  ISETP.GE.U32.AND P0, PT, R9, UR5, PT ;  /* 0x0000000509007c0c */ /* 0x002fda000bf06070 */
[----:B------:R-:W-:Y:S05]  /*0080*/  @P0 EXIT ;  /* 0x000000000000094d */ /* 0x000fea0003800000 */
[----:B------:R-:W1:Y:S01]  /*0090*/  LDCU UR4, c[0x0][0x38c] ;  /* 0x00007180ff0477ac */ /* 0x000e620008000800 */
[----:B0-----:R-:W0:Y:S01]  /*00a0*/  I2F.U32.RP R6, R0 ;  /* 0x0000000000067306 */ /* 0x001e220000209000 */
[----:B------:R-:W-:Y:S01]  /*00b0*/  ISETP.NE.U32.AND P2, PT, R0, RZ, PT ;  /* 0x000000ff0000720c */ /* 0x000fe20003f45070 */
[----:B------:R-:W2:Y:S01]  /*00c0*/  LDCU UR5, c[0x0][0x390] ;  /* 0x00007200ff0577ac */ /* 0x000ea20008000800 */
[----:B------:R-:W3:Y:S05]  /*00d0*/  LDCU.64 UR6, c[0x0][0x358] ;  /* 0x00006b00ff0677ac */ /* 0x000eea0008000a00 */
[----:B0-----:R-:W0:Y:S01]  /*00e0*/  MUFU.RCP R6, R6 ;  /* 0x0000000600067308 */ /* 0x001e220000001000 */
[----:B-1----:R-:W-:-:S07]  /*00f0*/  ISETP.NE.U32.AND P4, PT, RZ, UR4, PT ;  /* 0x00000004ff007c0c */ /* 0x002fce000bf85070 */
[----:B------:R-:W1:Y:S01]  /*0100*/  I2F.U32.RP R7, UR4 ;  /* 0x0000000400077d06 */ /* 0x000e620008209000 */
[----:B0-----:R-:W-:-:S07]  /*0110*/  VIADD R2, R6, 0xffffffe ;  /* 0x0ffffffe06027836 */ /* 0x001fce0000000000 */
[----:B------:R0:W4:Y:S08]  /*0120*/  F2I.FTZ.U32.TRUNC.NTZ R3, R2 ;  /* 0x0000000200037305 */ /* 0x000130000021f000 */
[----:B-1----:R-:W1:Y:S01]  /*0130*/  MUFU.RCP R7, R7 ;  /* 0x0000000700077308 */ /* 0x002e620000001000 */
[----:B0-----:R-:W-:Y:S02]  /*0140*/  IMAD.MOV.U32 R2, RZ, RZ, RZ ;  /* 0x000000ffff027224 */ /* 0x001fe400078e00ff */
[----:B----4-:R-:W-:-:S02]  /*0150*/  IMAD.MOV R13, RZ, RZ, -R3 ;  /* 0x000000ffff0d7224 */ /* 0x010fc400078e0a03 */
[----:B-1----:R-:W-:Y:S02]  /*0160*/  VIADD R4, R7, 0xffffffe ;  /* 0x0ffffffe07047836 */ /* 0x002fe40000000000 */
[----:B------:R-:W-:Y:S02]  /*0170*/  IMAD R7, R13, R0, RZ ;  /* 0x000000000d077224 */ /* 0x000fe400078e02ff */
[----:B------:R0:W1:Y:S02]  /*0180*/  F2I.FTZ.U32.TRUNC.NTZ R5, R4 ;  /* 0x0000000400057305 */ /* 0x000064000021f000 */
[----:B0-----:R-:W-:Y:S02]  /*0190*/  IMAD.MOV.U32 R4, RZ, RZ, RZ ;  /* 0x000000ffff047224 */ /* 0x001fe400078e00ff */
[----:B-1----:R-:W-:-:S04]  /*01a0*/  IMAD.MOV R11, RZ, RZ, -R5 ;  /* 0x000000ffff0b7224 */ /* 0x002fc800078e0a05 */
[----:B------:R-:W-:-:S04]  /*01b0*/  IMAD R11, R11, UR4, RZ ;  /* 0x000000040b0b7c24 */ /* 0x000fc8000f8e02ff */
[----:B------:R-:W-:Y:S02]  /*01c0*/  IMAD.HI.U32 R6, R5, R11, R4 ;  /* 0x0000000b05067227 */ /* 0x000fe400078e0004 */
[----:B------:R-:W0:Y:S02]  /*01d0*/  LDC.64 R10, c[0x0][0x380] ;  /* 0x0000e000ff0a7b82 */ /* 0x000e240000000a00 */
[----:B------:R-:W-:-:S04]  /*01e0*/  IMAD.HI.U32 R4, R3, R7, R2 ;  /* 0x0000000703047227 */ /* 0x000fc800078e0002 */
[----:B------:R-:W-:-:S04]  /*01f0*/  IMAD.HI.U32 R2, R6, R9, RZ ;  /* 0x0000000906027227 */ /* 0x000fc800078e00ff */
[----:B------:R-:W-:-:S04]  /*0200*/  IMAD.HI.U32 R4, R4, R9, RZ ;  /* 0x0000000904047227 */ /* 0x000fc800078e00ff */
[----:B------:R-:W-:Y:S02]  /*0210*/  IMAD.MOV R6, RZ, RZ, -R2 ;  /* 0x000000ffff067224 */ /* 0x000fe400078e0a02 */
[----:B------:R-:W-:Y:S02]  /*0220*/  IMAD.MOV R3, RZ, RZ, -R4 ;  /* 0x000000ffff037224 */ /* 0x000fe400078e0a04 */
[--C-:B------:R-:W-:Y:S02]  /*0230*/  IMAD R4, R6, UR4, R9.reuse ;  /* 0x0000000406047c24 */ /* 0x100fe4000f8e0209 */
[----:B------:R-:W-:-:S03]  /*0240*/  IMAD R3, R0, R3, R9 ;  /* 0x0000000300037224 */ /* 0x000fc600078e0209 */
[----:B------:R-:W-:Y:S02]  /*0250*/  ISETP.GE.U32.AND P0, PT, R4, UR4, PT ;  /* 0x0000000404007c0c */ /* 0x000fe4000bf06070 */
[----:B------:R-:W-:-:S11]  /*0260*/  ISETP.GE.U32.AND P1, PT, R3, R0, PT ;  /* 0x000000000300720c */ /* 0x000fd60003f26070 */
[----:B------:R-:W-:Y:S02]  /*0270*/  @P0 VIADD R4, R4, -UR4 ;  /* 0x8000000404040c36 */ /* 0x000fe40008000000 */
[----:B------:R-:W-:Y:S02]  /*0280*/  @P1 IMAD.IADD R3, R3, 0x1, -R0 ;  /* 0x0000000103031824 */ /* 0x000fe400078e0a00 */
[----:B------:R-:W-:Y:S01]  /*0290*/  @P0 VIADD R2, R2, 0x1 ;  /* 0x0000000102020836 */ /* 0x000fe20000000000 */
[----:B------:R-:W-:Y:S02]  /*02a0*/  ISETP.GE.U32.AND P3, PT, R4, UR4, PT ;  /* 0x0000000404007c0c */ /* 0x000fe4000bf66070 */
[----:B------:R-:W-:-:S11]  /*02b0*/  ISETP.GE.U32.AND P1, PT, R3, R0, PT ;  /* 0x000000000300720c */ /* 0x000fd60003f26070 */
[----:B------:R-:W-:Y:S01]  /*02c0*/  @P3 VIADD R2, R2, 0x1 ;  /* 0x0000000102023836 */ /* 0x000fe20000000000 */
[----:B------:R-:W-:Y:S01]  /*02d0*/  @!P4 LOP3.LUT R2, RZ, UR4, RZ, 0x33, !PT ;  /* 0x00000004ff02cc12 */ /* 0x000fe2000f8e33ff */
[----:B------:R-:W-:Y:S01]  /*02e0*/  @P1 IMAD.IADD R3, R3, 0x1, -R0 ;  /* 0x0000000103031824 */ /* 0x000fe200078e0a00 */
[----:B------:R-:W-:Y:S02]  /*02f0*/  @!P2 LOP3.LUT R3, RZ, R0, RZ, 0x33, !PT ;  /* 0x00000000ff03a212 */ /* 0x000fe400078e33ff */
[C---:B------:R-:W-:Y:S02]  /*0300*/  ISETP.GE.AND P0, PT, R2.reuse, 0x2, PT ;  /* 0x000000020200780c */ /* 0x040fe40003f06270 */
[----:B--2---:R-:W-:Y:S01]  /*0310*/  IADD3 R4, PT, PT, -R2, UR5, RZ ;  /* 0x0000000502047c10 */ /* 0x004fe2000fffe1ff */
[C---:B------:R-:W-:Y:S01]  /*0320*/  VIADD R7, R3.reuse, 0x2 ;  /* 0x0000000203077836 */ /* 0x040fe20000000000 */
[----:B------:R-:W-:Y:S02]  /*0330*/  ISETP.NE.OR P0, PT, R3, RZ, !P0 ;  /* 0x000000ff0300720c */ /* 0x000fe40004705670 */
[----:B------:R-:W-:Y:S01]  /*0340*/  ISETP.GE.U32.AND P1, PT, R4, 0x2, PT ;  /* 0x000000020400780c */ /* 0x000fe20003f26070 */
[----:B0-----:R-:W-:-:S03]  /*0350*/  IMAD.WIDE.U32 R4, R9, 0x4, R10 ;  /* 0x0000000409047825 */ /* 0x001fc600078e000a */
[----:B------:R-:W-:Y:S02]  /*0360*/  ISETP.NE.OR P1, PT, R7, R0, !P1 ;  /* 0x000000000700720c */ /* 0x000fe40004f25670 */
[----:B---3--:R-:W2:Y:S04]  /*0370*/  LDG.E.U8 R6, desc[UR6][R4.64+0x3] ;  /* 0x0000030604067981 */ /* 0x008ea8000c1e1100 */
[----:B------:R-:W3:Y:S01]  /*0380*/  LDG.E.U8 R13, desc[UR6][R4.64] ;  /* 0x00000006040d7981 */ /* 0x000ee2000c1e1100 */
[----:B------:R-:W-:-:S04]  /*0390*/  @!P0 VIADD R9, R9, 0xffffffff ;  /* 0xffffffff09098836 */ /* 0x000fc80000000000 */
[----:B------:R-:W-:Y:S02]  /*03a0*/  @!P0 IMAD.WIDE.U32 R8, R9, 0x4, R10 ;  /* 0x0000000409088825 */ /* 0x000fe400078e000a */
[----:B------:R-:W2:Y:S04]  /*03b0*/  LDG.E.U8 R11, desc[UR6][R4.64+0x2] ;  /* 0x00000206040b7981 */ /* 0x000ea8000c1e1100 */
[----:B------:R-:W3:Y:S04]  /*03c0*/  LDG.E.U8 R10, desc[UR6][R4.64+0x1] ;  /* 0x00000106040a7981 */ /* 0x000ee8000c1e1100 */
[----:B------:R-:W4:Y:S04]  /*03d0*/  @!P0 LDG.E.U8 R12, desc[UR6][R8.64+0x3] ;  /* 0x00000306080c8981 */ /* 0x000f28000c1e1100 */
[----:B------:R-:W4:Y:S04]  /*03e0*/  @!P0 LDG.E.U8 R15, desc[UR6][R8.64+0x2] ;  /* 0x00000206080f8981 */ /* 0x000f28000c1e1100 */
[----:B------:R-:W5:Y:S04]  /*03f0*/  @!P0 LDG.E.U8 R14, desc[UR6][R8.64+0x1] ;  /* 0x00000106080e8981 */ /* 0x000f68000c1e1100 */
[----:B------:R0:W5:Y:S04]  /*0400*/  @!P0 LDG.E.U8 R17, desc[UR6][R8.64] ;  /* 0x0000000608118981 */ /* 0x000168000c1e1100 */
[----:B------:R-:W5:Y:S04]  /*0410*/  @!P1 LDG.E.U8 R16, desc[UR6][R4.64+0x7] ;  /* 0x0000070604109981 */ /* 0x000f68000c1e1100 */
[----:B------:R-:W5:Y:S04]  /*0420*/  @!P1 LDG.E.U8 R19, desc[UR6][R4.64+0x6] ;  /* 0x0000060604139981 */ /* 0x000f68000c1e1100 */
[----:B------:R-:W5:Y:S04]  /*0430*/  @!P1 LDG.E.U8 R18, desc[UR6][R4.64+0x5] ;  /* 0x0000050604129981 */ /* 0x000f68000c1e1100 */
[----:B------:R-:W5:Y:S01]  /*0440*/  @!P1 LDG.E.U8 R21, desc[UR6][R4.64+0x4] ;  /* 0x0000040604159981 */ /* 0x000f62000c1e1100 */
[----:B------:R-:W1:Y:S01]  /*0450*/  S2UR UR5, SR_CgaCtaId ;  /* 0x00000000000579c3 */ /* 0x000e620000008800 */
[----:B------:R-:W-:Y:S01]  /*0460*/  UMOV UR4, 0x400 ;  /* 0x0000040000047882 */ /* 0x000fe20000000000 */
[----:B------:R-:W-:Y:S01]  /*0470*/  ISETP.GT.U32.AND P2, PT, R3, -0x3, PT ;  /* 0xfffffffd0300780c */ /* 0x000fe20003f44070 */
[----:B------:R-:W-:Y:S01]  /*0480*/  BSSY.RECONVERGENT B0, `(.L_x_0) ;  /* 0x000003e000007945 */ /* 0x000fe20003800200 */
[----:B0-----:R-:W-:Y:S01]  /*0490*/  CS2R R8, SRZ ;  /* 0x0000000000087805 */ /* 0x001fe2000001ff00 */
[----:B-1----:R-:W-:-:S06]  /*04a0*/  ULEA UR4, UR5, UR4, 0x18 ;  /* 0x0000000405047291 */ /* 0x002fcc000f8ec0ff */
[----:B------:R-:W-:Y:S02]  /*04b0*/  @!P1 LEA R0, R0, UR4, 0x2 ;  /* 0x0000000400009c11 */ /* 0x000fe4000f8e10ff */
[----:B--2---:R-:W-:Y:S02]  /*04c0*/  PRMT R6, R11, 0x3340, R6 ;  /* 0x000033400b067816 */ /* 0x004fe40000000006 */
[----:B---3--:R-:W-:-:S04]  /*04d0*/  PRMT R13, R13, 0x3340, R10 ;  /* 0x000033400d0d7816 */ /* 0x008fc8000000000a */
[----:B------:R-:W-:Y:S02]  /*04e0*/  PRMT R13, R13, 0x5410, R6 ;  /* 0x000054100d0d7816 */ /* 0x000fe40000000006 */
[----:B----4-:R-:W-:Y:S02]  /*04f0*/  @!P0 PRMT R12, R15, 0x3340, R12 ;  /* 0x000033400f0c8816 */ /* 0x010fe4000000000c */
[----:B------:R-:W-:Y:S02]  /*0500*/  LEA R6, R3, UR4, 0x2 ;  /* 0x0000000403067c11 */ /* 0x000fe4000f8e10ff */
[----:B-----5:R-:W-:-:S04]  /*0510*/  @!P0 PRMT R17, R17, 0x3340, R14 ;  /* 0x0000334011118816 */ /* 0x020fc8000000000e */
[----:B------:R-:W-:Y:S02]  /*0520*/  @!P0 PRMT R12, R17, 0x5410, R12 ;  /* 0x00005410110c8816 */ /* 0x000fe4000000000c */
[----:B------:R-:W-:Y:S01]  /*0530*/  @!P1 PRMT R16, R19, 0x3340, R16 ;  /* 0x0000334013109816 */ /* 0x000fe20000000010 */
[----:B------:R0:W-:Y:S01]  /*0540*/  STS [R6+0x4], R13 ;  /* 0x0000040d06007388 */ /* 0x0001e20000000800 */
[----:B------:R-:W-:-:S04]  /*0550*/  @!P1 PRMT R21, R21, 0x3340, R18 ;  /* 0x0000334015159816 */ /* 0x000fc80000000012 */
[----:B------:R-:W-:Y:S01]  /*0560*/  @!P1 PRMT R21, R21, 0x5410, R16 ;  /* 0x0000541015159816 */ /* 0x000fe20000000010 */
[----:B------:R0:W-:Y:S04]  /*0570*/  @!P0 STS [UR4], R12 ;  /* 0x0000000cff008988 */ /* 0x0001e80008000804 */
[----:B------:R0:W-:Y:S01]  /*0580*/  @!P1 STS [R0], R21 ;  /* 0x0000001500009388 */ /* 0x0001e20000000800 */
[----:B------:R-:W-:Y:S01]  /*0590*/  CS2R R10, SRZ ;  /* 0x00000000000a7805 */ /* 0x000fe2000001ff00 */
[----:B------:R-:W-:Y:S06]  /*05a0*/  BAR.SYNC.DEFER_BLOCKING 0x0 ;  /* 0x0000000000007b1d */ /* 0x000fec0000010000 */
[----:B------:R-:W-:Y:S05]  /*05b0*/  @P2 BRA `(.L_x_1) ;  /* 0x0000000000a82947 */ /* 0x000fea0003800000 */
[----:B0-----:R-:W-:Y:S01]  /*05c0*/  VIMNMX R12, PT, PT, R2, 0x1, PT ;  /* 0x00000001020c7848 */ /* 0x001fe20003fe0100 */
[----:B------:R-:W-:Y:S01]  /*05d0*/  VIADD R10, R3, 0x1 ;  /* 0x00000001030a7836 */ /* 0x000fe20000000000 */
[----:B------:R-:W0:Y:S02]  /*05e0*/  LDS R2, [R6] ;  /* 0x0000000006027984 */ /* 0x000e240000000800 */
[----:B------:R-:W-:-:S05]  /*05f0*/  IADD3 R0, PT, PT, -R12, 0x1, RZ ;  /* 0x000000010c007810 */ /* 0x000fca0007ffe1ff */
[----:B------:R-:W-:-:S05]  /*0600*/  IMAD.SHL.U32 R0, R0, 0x4, RZ ;  /* 0x0000000400007824 */ /* 0x000fca00078e00ff */
[----:B------:R-:W-:-:S13]  /*0610*/  ISETP.EQ.AND P0, PT, R0, RZ, PT ;  /* 0x000000ff0000720c */ /* 0x000fda0003f02270 */
[----:B------:R-:W1:Y:S01]  /*0620*/  @P0 LDC R11, c[0x0][0x394] ;  /* 0x0000e500ff0b0b82 */ /* 0x000e620000000800 */
[----:B------:R-:W-:Y:S02]  /*0630*/  ISETP.EQ.AND P0, PT, R0, 0x4, PT ;  /* 0x000000040000780c */ /* 0x000fe40003f02270 */
[C---:B0-----:R-:W-:Y:S02]  /*0640*/  PRMT R3, R2.reuse, 0x7771, RZ ;  /* 0x0000777102037816 */ /* 0x041fe400000000ff */
[----:B------:R-:W-:-:S09]  /*0650*/  PRMT R8, R2, 0x7772, RZ ;  /* 0x0000777202087816 */ /* 0x000fd200000000ff */
[----:B-1----:R-:W0:Y:S01]  /*0660*/  @P0 LDC R11, c[0x0][0x398] ;  /* 0x0000e600ff0b0b82 */ /* 0x002e220000000800 */
[----:B------:R-:W-:Y:S02]  /*0670*/  ISETP.EQ.AND P0, PT, R0, 0x8, PT ;  /* 0x000000080000780c */ /* 0x000fe40003f02270 */
[----:B------:R-:W-:Y:S02]  /*0680*/  PRMT R0, R2, 0x7770, RZ ;  /* 0x0000777002007816 */ /* 0x000fe400000000ff */
[----:B------:R-:W-:Y:S02]  /*0690*/  I2FP.F32.U32 R2, R3 ;  /* 0x0000000300027245 */ /* 0x000fe40000201000 */
[----:B------:R-:W-:Y:S02]  /*06a0*/  I2FP.F32.U32 R0, R0 ;  /* 0x0000000000007245 */ /* 0x000fe40000201000 */
[----:B------:R-:W-:-:S05]  /*06b0*/  I2FP.F32.U32 R3, R8 ;  /* 0x0000000800037245 */ /* 0x000fca0000201000 */
[----:B0-----:R-:W0:Y:S01]  /*06c0*/  @P0 LDC R11, c[0x0][0x39c] ;  /* 0x0000e700ff0b0b82 */ /* 0x001e220000000800 */
[----:B------:R-:W-:Y:S01]  /*06d0*/  ISETP.GE.U32.AND P0, PT, R10, R7, PT ;  /* 0x000000070a00720c */ /* 0x000fe20003f06070 */
[-C--:B0-----:R-:W-:Y:S01]  /*06e0*/  FFMA R8, R0, R11.reuse, RZ ;  /* 0x0000000b00087223 */ /* 0x081fe200000000ff */
[-C--:B------:R-:W-:Y:S01]  /*06f0*/  FFMA R9, R2, R11.reuse, RZ ;  /* 0x0000000b02097223 */ /* 0x080fe200000000ff */
[----:B------:R-:W-:Y:S01]  /*0700*/  FFMA R10, R3, R11, RZ ;  /* 0x0000000b030a7223 */ /* 0x000fe200000000ff */
[----:B------:R-:W-:-:S09]  /*0710*/  FADD R11, RZ, R11 ;  /* 0x0000000bff0b7221 */ /* 0x000fd20000000000 */
[----:B------:R-:W-:Y:S05]  /*0720*/  @P0 BRA `(.L_x_1) ;  /* 0x00000000004c0947 */ /* 0x000fea0003800000 */
[----:B------:R-:W-:Y:S01]  /*0730*/  IADD3 R12, PT, PT, -R12, 0x2, RZ ;  /* 0x000000020c0c7810 */ /* 0x000fe20007ffe1ff */
[----:B------:R-:W0:Y:S04]  /*0740*/  LDS R6, [R6+0x4] ;  /* 0x0000040006067984 */ /* 0x000e280000000800 */
[----:B------:R-:W-:-:S05]  /*0750*/  IMAD.SHL.U32 R12, R12, 0x4, RZ ;  /* 0x000000040c0c7824 */ /* 0x000fca00078e00ff */
[----:B------:R-:W-:-:S13]  /*0760*/  ISETP.EQ.AND P0, PT, R12, RZ, PT ;  /* 0x000000ff0c00720c */ /* 0x000fda0003f02270 */
[----:B------:R-:W1:Y:S01]  /*0770*/  @P0 LDC R0, c[0x0][0x394] ;  /* 0x0000e500ff000b82 */ /* 0x000e620000000800 */
[----:B------:R-:W-:Y:S02]  /*0780*/  ISETP.EQ.AND P0, PT, R12, 0x4, PT ;  /* 0x000000040c00780c */ /* 0x000fe40003f02270 */
[C---:B0-----:R-:W-:Y:S02]  /*0790*/  PRMT R2, R6.reuse, 0x7770, RZ ;  /* 0x0000777006027816 */ /* 0x041fe400000000ff */
[C---:B------:R-:W-:Y:S02]  /*07a0*/  PRMT R3, R6.reuse, 0x7771, RZ ;  /* 0x0000777106037816 */ /* 0x040fe400000000ff */
[----:B------:R-:W-:-:S07]  /*07b0*/  PRMT R7, R6, 0x7772, RZ ;  /* 0x0000777206077816 */ /* 0x000fce00000000ff */
[----:B-1----:R-:W0:Y:S01]  /*07c0*/  @P0 LDC R0, c[0x0][0x398] ;  /* 0x0000e600ff000b82 */ /* 0x002e220000000800 */
[----:B------:R-:W-:Y:S02]  /*07d0*/  ISETP.EQ.AND P0, PT, R12, 0x8, PT ;  /* 0x000000080c00780c */ /* 0x000fe40003f02270 */
[----:B------:R-:W-:Y:S02]  /*07e0*/  I2FP.F32.U32 R13, R2 ;  /* 0x00000002000d7245 */ /* 0x000fe40000201000 */
[----:B------:R-:W-:Y:S02]  /*07f0*/  I2FP.F32.U32 R2, R3 ;  /* 0x0000000300027245 */ /* 0x000fe40000201000 */
[----:B------:R-:W-:-:S07]  /*0800*/  I2FP.F32.U32 R7, R7 ;  /* 0x0000000700077245 */ /* 0x000fce0000201000 */
[----:B0-----:R-:W0:Y:S02]  /*0810*/  @P0 LDC R0, c[0x0][0x39c] ;  /* 0x0000e700ff000b82 */ /* 0x001e240000000800 */
[-C--:B0-----:R-:W-:Y:S01]  /*0820*/  FFMA R8, R13, R0.reuse, R8 ;  /* 0x000000000d087223 */ /* 0x081fe20000000008 */
[-C--:B------:R-:W-:Y:S01]  /*0830*/  FFMA R9, R2, R0.reuse, R9 ;  /* 0x0000000002097223 */ /* 0x080fe20000000009 */
[----:B------:R-:W-:Y:S01]  /*0840*/  FFMA R10, R7, R0, R10 ;  /* 0x00000000070a7223 */ /* 0x000fe2000000000a */
[----:B------:R-:W-:-:S07]  /*0850*/  FADD R11, R11, R0 ;  /* 0x000000000b0b7221 */ /* 0x000fce0000000000 */
.L_x_1:
[----:B------:R-:W-:Y:S05]  /*0860*/  BSYNC.RECONVERGENT B0 ;  /* 0x0000000000007941 */ /* 0x000fea0003800200 */
.L_x_0:
[----:B0-----:R-:W-:Y:S01]  /*0870*/  VIADD R0, R11, 0x1800000 ;  /* 0x018000000b007836 */ /* 0x001fe20000000000 */
[----:B------:R-:W-:Y:S04]  /*0880*/  BSSY.RECONVERGENT B0, `(.L_x_2) ;  /* 0x000000c000007945 */ /* 0x000fe80003800200 */
[----:B------:R-:W-:-:S04]  /*0890*/  LOP3.LUT R0, R0, 0x7f800000, RZ, 0xc0, !PT ;  /* 0x7f80000000007812 */ /* 0x000fc800078ec0ff */
[----:B------:R-:W-:-:S13]  /*08a0*/  ISETP.GT.U32.AND P0, PT, R0, 0x1ffffff, PT ;  /* 0x01ffffff0000780c */ /* 0x000fda0003f04070 */
[----:B------:R-:W-:Y:S05]  /*08b0*/  @P0 BRA `(.L_x_3) ;  /* 0x0000000000100947 */ /* 0x000fea0003800000 */
[----:B------:R-:W-:Y:S01]  /*08c0*/  IMAD.MOV.U32 R0, RZ, RZ, R11 ;  /* 0x000000ffff007224 */ /* 0x000fe200078e000b */
[----:B------:R-:W-:-:S07]  /*08d0*/  MOV R6, 0x8f0 ;  /* 0x000008f000067802 */ /* 0x000fce0000000f00 */
[----:B------:R-:W-:Y:S05]  /*08e0*/  CALL.REL.NOINC `($__internal_0_$__cuda_sm20_rcp_rn_f32_slowpath) ;  /* 0x0000000000b47944 */ /* 0x000fea0003c00000 */
[----:B------:R-:W-:Y:S05]  /*08f0*/  BRA `(.L_x_4) ;  /* 0x0000000000107947 */ /* 0x000fea0003800000 */
.L_x_3:
[----:B------:R-:W0:Y:S02]  /*0900*/  MUFU.RCP R0, R11 ;  /* 0x0000000b00007308 */ /* 0x000e240000001000 */
[----:B0-----:R-:W-:-:S04]  /*0910*/  FFMA R2, R0, R11, -1 ;  /* 0xbf80000000027423 */ /* 0x001fc8000000000b */
[----:B------:R-:W-:-:S04]  /*0920*/  FADD.FTZ R3, -R2, -RZ ;  /* 0x800000ff02037221 */ /* 0x000fc80000010100 */
[----:B------:R-:W-:-:S07]  /*0930*/  FFMA R3, R0, R3, R0 ;  /* 0x0000000300037223 */ /* 0x000fce0000000000 */
.L_x_4:
[----:B------:R-:W-:Y:S05]  /*0940*/  BSYNC.RECONVERGENT B0 ;  /* 0x0000000000007941 */ /* 0x000fea0003800200 */
.L_x_2:
[C---:B------:R-:W-:Y:S01]  /*0950*/  FMUL R9, R3.reuse, R9 ;  /* 0x0000000903097220 */ /* 0x040fe20000400000 */
[C---:B------:R-:W-:Y:S01]  /*0960*/  FMUL R8, R3.reuse, R8 ;  /* 0x0000000803087220 */ /* 0x040fe20000400000 */
[----:B------:R-:W-:Y:S01]  /*0970*/  FMUL R12, R3, R10 ;  /* 0x0000000a030c7220 */ /* 0x000fe20000400000 */
[----:B------:R-:W0:Y:S01]  /*0980*/  LDC R0, c[0x0][0x3a0] ;  /* 0x0000e800ff007b82 */ /* 0x000e220000000800 */
[----:B------:R-:W-:Y:S01]  /*0990*/  UMOV UR4, 0xae147ae1 ;  /* 0xae147ae100047882 */ /* 0x000fe20000000000 */
[----:B------:R-:W-:Y:S01]  /*09a0*/  UMOV UR5, 0x3fe2e147 ;  /* 0x3fe2e14700057882 */ /* 0x000fe20000000000 */
[----:B------:R-:W1:Y:S08]  /*09b0*/  F2I.U32.TRUNC.NTZ R9, R9 ;  /* 0x0000000900097305 */ /* 0x000e70000020f000 */
[----:B------:R-:W2:Y:S01]  /*09c0*/  F2I.U32.TRUNC.NTZ R8, R8 ;  /* 0x0000000800087305 */ /* 0x000ea2000020f000 */
[----:B-1----:R-:W-:-:S07]  /*09d0*/  LOP3.LUT R11, R9, 0xff, RZ, 0xc0, !PT ;  /* 0x000000ff090b7812 */ /* 0x002fce00078ec0ff */
[----:B------:R-:W1:Y:S01]  /*09e0*/  F2I.U32.TRUNC.NTZ R12, R12 ;  /* 0x0000000c000c7305 */ /* 0x000e62000020f000 */
[----:B0-----:R-:W-:Y:S01]  /*09f0*/  FADD R14, -R0, 1 ;  /* 0x3f800000000e7421 */ /* 0x001fe20000000100 */
[----:B--2---:R-:W-:-:S06]  /*0a00*/  LOP3.LUT R10, R8, 0xff, RZ, 0xc0, !PT ;  /* 0x000000ff080a7812 */ /* 0x004fcc00078ec0ff */
[----:B------:R-:W0:Y:S01]  /*0a10*/  I2F.F64.U16 R6, R11 ;  /* 0x0000000b00067312 */ /* 0x000e220000101800 */
[----:B-1----:R-:W-:-:S07]  /*0a20*/  LOP3.LUT R13, R12, 0xff, RZ, 0xc0, !PT ;  /* 0x000000ff0c0d7812 */ /* 0x002fce00078ec0ff */
[----:B------:R-:W1:Y:S01]  /*0a30*/  I2F.F64.U16 R2, R10 ;  /* 0x0000000a00027312 */ /* 0x000e620000101800 */
[----:B0-----:R-:W-:-:S07]  /*0a40*/  DMUL R6, R6, UR4 ;  /* 0x0000000406067c28 */ /* 0x001fce0008000000 */
[----:B------:R-:W0:Y:S01]  /*0a50*/  I2F.F64.U16 R8, R13 ;  /* 0x0000000d00087312 */ /* 0x000e220000101800 */
[----:B------:R-:W-:Y:S01]  /*0a60*/  UMOV UR4, 0x33333333 ;  /* 0x3333333300047882 */ /* 0x000fe20000000000 */
[----:B------:R-:W-:Y:S02]  /*0a70*/  UMOV UR5, 0x3fd33333 ;  /* 0x3fd3333300057882 */ /* 0x000fe40000000000 */
[----:B-1----:R-:W-:Y:S01]  /*0a80*/  DFMA R6, R2, UR4, R6 ;  /* 0x0000000402067c2b */ /* 0x002fe20008000006 */
[----:B------:R-:W-:-:S03]  /*0a90*/  UMOV UR4, 0xc28f5c29 ;  /* 0xc28f5c2900047882 */ /* 0x000fc60000000000 */
[----:B------:R-:W1:Y:S01]  /*0aa0*/  F2F.F64.F32 R2, R14 ;  /* 0x0000000e00027310 */ /* 0x000e620000201800 */
[----:B------:R-:W-:-:S03]  /*0ab0*/  UMOV UR5, 0x3fbc28f5 ;  /* 0x3fbc28f500057882 */ /* 0x000fc60000000000 */
[----:B0-----:R-:W-:-:S04]  /*0ac0*/  DFMA R6, R8, UR4, R6 ;  /* 0x0000000408067c2b */ /* 0x001fc80008000006 */
[----:B------:R-:W0:Y:S04]  /*0ad0*/  I2F.U16 R10, R10 ;  /* 0x0000000a000a7306 */ /* 0x000e280000101000 */
[----:B-1----:R-:W-:-:S04]  /*0ae0*/  DMUL R2, R2, R6 ;  /* 0x0000000602027228 */ /* 0x002fc80000000000 */
[----:B------:R-:W1:Y:S08]  /*0af0*/  I2F.U16 R8, R11 ;  /* 0x0000000b00087306 */ /* 0x000e700000101000 */
[----:B------:R-:W2:Y:S08]  /*0b00*/  I2F.U16 R12, R13 ;  /* 0x0000000d000c7306 */ /* 0x000eb00000101000 */
[----:B------:R-:W0:Y:S02]  /*0b10*/  F2F.F32.F64 R3, R2 ;  /* 0x0000000200037310 */ /* 0x000e240000301000 */
[-CC-:B0-----:R-:W-:Y:S01]  /*0b20*/  FFMA R6, R10, R0.reuse, R3.reuse ;  /* 0x000000000a067223 */ /* 0x181fe20000000003 */
[-CC-:B-1----:R-:W-:Y:S01]  /*0b30*/  FFMA R8, R8, R0.reuse, R3.reuse ;  /* 0x0000000008087223 */ /* 0x182fe20000000003 */
[----:B--2---:R-:W-:-:S04]  /*0b40*/  FFMA R12, R12, R0, R3 ;  /* 0x000000000c0c7223 */ /* 0x004fc80000000003 */
[----:B------:R-:W0:Y:S08]  /*0b50*/  F2I.U32.TRUNC.NTZ R7, R6 ;  /* 0x0000000600077305 */ /* 0x000e30000020f000 */
[----:B------:R-:W1:Y:S01]  /*0b60*/  F2I.U32.TRUNC.NTZ R9, R8 ;  /* 0x0000000800097305 */ /* 0x000e62000020f000 */
[----:B0-----:R-:W-:Y:S07]  /*0b70*/  STG.E.U8 desc[UR6][R4.64], R7 ;  /* 0x0000000704007986 */ /* 0x001fee000c101106 */
[----:B------:R-:W0:Y:S01]  /*0b80*/  F2I.U32.TRUNC.NTZ R15, R12 ;  /* 0x0000000c000f7305 */ /* 0x000e22000020f000 */
[----:B-1----:R-:W-:Y:S04]  /*0b90*/  STG.E.U8 desc[UR6][R4.64+0x1], R9 ;  /* 0x0000010904007986 */ /* 0x002fe8000c101106 */
[----:B0-----:R-:W-:Y:S01]  /*0ba0*/  STG.E.U8 desc[UR6][R4.64+0x2], R15 ;  /* 0x0000020f04007986 */ /* 0x001fe2000c101106 */
[----:B------:R-:W-:Y:S05]  /*0bb0*/  EXIT ;  /* 0x000000000000794d */ /* 0x000fea0003800000 */
        .weak           $__internal_0_$__cuda_sm20_rcp_rn_f32_slowpath
        .type           $__internal_0_$__cuda_sm20_rcp_rn_f32_slowpath,@function
        .size           $__internal_0_$__cuda_sm20_rcp_rn_f32_slowpath,(.L_x_20 - $__internal_0_$__cuda_sm20_rcp_rn_f32_slowpath)
$__internal_0_$__cuda_sm20_rcp_rn_f32_slowpath:
[----:B------:R-:W-:Y:S01]  /*0bc0*/  IMAD.SHL.U32 R2, R0, 0x2, RZ ;  /* 0x0000000200027824 */ /* 0x000fe200078e00ff */
[----:B------:R-:W-:Y:S04]  /*0bd0*/  BSSY.RECONVERGENT B1, `(.L_x_5) ;  /* 0x0000030000017945 */ /* 0x000fe80003800200 */
[----:B------:R-:W-:-:S04]  /*0be0*/  SHF.R.U32.HI R11, RZ, 0x18, R2 ;  /* 0x00000018ff0b7819 */ /* 0x000fc80000011602 */
[----:B------:R-:W-:-:S13]  /*0bf0*/  ISETP.NE.U32.AND P0, PT, R11, RZ, PT ;  /* 0x000000ff0b00720c */ /* 0x000fda0003f05070 */
[----:B------:R-:W-:Y:S05]  /*0c00*/  @P0 BRA `(.L_x_6) ;  /* 0x0000000000280947 */ /* 0x000fea0003800000 */
[----:B------:R-:W-:-:S05]  /*0c10*/  IMAD.SHL.U32 R2, R0, 0x2, RZ ;  /* 0x0000000200027824 */ /* 0x000fca00078e00ff */
[----:B------:R-:W-:-:S13]  /*0c20*/  ISETP.NE.AND P0, PT, R2, RZ, PT ;  /* 0x000000ff0200720c */ /* 0x000fda0003f05270 */
[----:B------:R-:W-:Y:S01]  /*0c30*/  @P0 FFMA R7, R0, 1.84467440737095516160e+19, RZ ;  /* 0x5f80000000070823 */ /* 0x000fe200000000ff */
[----:B------:R-:W-:Y:S08]  /*0c40*/  @!P0 MUFU.RCP R3, R0 ;  /* 0x0000000000038308 */ /* 0x000ff00000001000 */
[----:B------:R-:W0:Y:S02]  /*0c50*/  @P0 MUFU.RCP R2, R7 ;  /* 0x0000000700020308 */ /* 0x000e240000001000 */
[----:B0-----:R-:W-:-:S04]  /*0c60*/  @P0 FFMA R11, R7, R2, -1 ;  /* 0xbf800000070b0423 */ /* 0x001fc80000000002 */
[----:B------:R-:W-:-:S04]  /*0c70*/  @P0 FADD.FTZ R11, -R11, -RZ ;  /* 0x800000ff0b0b0221 */ /* 0x000fc80000010100 */
[----:B------:R-:W-:-:S04]  /*0c80*/  @P0 FFMA R2, R2, R11, R2 ;  /* 0x0000000b02020223 */ /* 0x000fc80000000002 */
[----:B------:R-:W-:Y:S01]  /*0c90*/  @P0 FFMA R3, R2, 1.84467440737095516160e+19, RZ ;  /* 0x5f80000002030823 */ /* 0x000fe200000000ff */
[----:B------:R-:W-:Y:S06]  /*0ca0*/  BRA `(.L_x_7) ;  /* 0x0000000000887947 */ /* 0x000fec0003800000 */
.L_x_6:
[----:B------:R-:W-:-:S05]  /*0cb0*/  VIADD R13, R11, 0xffffff03 ;  /* 0xffffff030b0d7836 */ /* 0x000fca0000000000 */
[----:B------:R-:W-:-:S13]  /*0cc0*/  ISETP.GT.U32.AND P0, PT, R13, 0x1, PT ;  /* 0x000000010d00780c */ /* 0x000fda0003f04070 */
[----:B------:R-:W-:Y:S05]  /*0cd0*/  @P0 BRA `(.L_x_8) ;  /* 0x0000000000780947 */ /* 0x000fea0003800000 */
[----:B------:R-:W-:Y:S01]  /*0ce0*/  LOP3.LUT R2, R0, 0x7fffff, RZ, 0xc0, !PT ;  /* 0x007fffff00027812 */ /* 0x000fe200078ec0ff */
[----:B------:R-:W-:-:S03]  /*0cf0*/  IMAD.MOV.U32 R14, RZ, RZ, 0x3 ;  /* 0x00000003ff0e7424 */ /* 0x000fc600078e00ff */
[----:B------:R-:W-:Y:S02]  /*0d00*/  LOP3.LUT R2, R2, 0x3f800000, RZ, 0xfc, !PT ;  /* 0x3f80000002027812 */ /* 0x000fe400078efcff */
[----:B------:R-:W-:Y:S02]  /*0d10*/  SHF.L.U32 R14, R14, R13, RZ ;  /* 0x0000000d0e0e7219 */ /* 0x000fe400000006ff */
[----:B------:R-:W0:Y:S02]  /*0d20*/  MUFU.RCP R3, R2 ;  /* 0x0000000200037308 */ /* 0x000e240000001000 */
[----:B0-----:R-:W-:-:S04]  /*0d30*/  FFMA R7, R2, R3, -1 ;  /* 0xbf80000002077423 */ /* 0x001fc80000000003 */
[----:B------:R-:W-:-:S04]  /*0d40*/  FADD.FTZ R12, -R7, -RZ ;  /* 0x800000ff070c7221 */ /* 0x000fc80000010100 */
[CCC-:B------:R-:W-:Y:S01]  /*0d50*/  FFMA.RM R7, R3.reuse, R12.reuse, R3.reuse ;  /* 0x0000000c03077223 */ /* 0x1c0fe20000004003 */
[----:B------:R-:W-:-:S04]  /*0d60*/  FFMA.RP R12, R3, R12, R3 ;  /* 0x0000000c030c7223 */ /* 0x000fc80000008003 */
[C---:B------:R-:W-:Y:S02]  /*0d70*/  LOP3.LUT R3, R7.reuse, 0x7fffff, RZ, 0xc0, !PT ;  /* 0x007fffff07037812 */ /* 0x040fe400078ec0ff */
[----:B------:R-:W-:Y:S02]  /*0d80*/  FSETP.NEU.FTZ.AND P0, PT, R7, R12, PT ;  /* 0x0000000c0700720b */ /* 0x000fe40003f1d000 */
[----:B------:R-:W-:Y:S02]  /*0d90*/  LOP3.LUT R3, R3, 0x800000, RZ, 0xfc, !PT ;  /* 0x0080000003037812 */ /* 0x000fe400078efcff */
[----:B------:R-:W-:Y:S02]  /*0da0*/  SEL R7, RZ, 0xffffffff, !P0 ;  /* 0xffffffffff077807 */ /* 0x000fe40004000000 */
[----:B------:R-:W-:-:S03]  /*0db0*/  LOP3.LUT R14, R14, R3, RZ, 0xc0, !PT ;  /* 0x000000030e0e7212 */ /* 0x000fc600078ec0ff */
[----:B------:R-:W-:Y:S01]  /*0dc0*/  IMAD.MOV R2, RZ, RZ, -R7 ;  /* 0x000000ffff027224 */ /* 0x000fe200078e0a07 */
[----:B------:R-:W-:-:S04]  /*0dd0*/  SHF.R.U32.HI R14, RZ, R13, R14 ;  /* 0x0000000dff0e7219 */ /* 0x000fc8000001160e */
[----:B------:R-:W-:Y:S02]  /*0de0*/  LOP3.LUT P1, RZ, R2, R13, R3, 0xf8, !PT ;  /* 0x0000000d02ff7212 */ /* 0x000fe4000782f803 */
[C---:B------:R-:W-:Y:S02]  /*0df0*/  LOP3.LUT P0, RZ, R14.reuse, 0x1, RZ, 0xc0, !PT ;  /* 0x000000010eff7812 */ /* 0x040fe4000780c0ff */
[----:B------:R-:W-:-:S04]  /*0e00*/  LOP3.LUT P2, RZ, R14, 0x2, RZ, 0xc0, !PT ;  /* 0x000000020eff7812 */ /* 0x000fc8000784c0ff */
[----:B------:R-:W-:Y:S02]  /*0e10*/  PLOP3.LUT P0, PT, P0, P1, P2, 0xe0, 0x0 ;  /* 0x000000000000781c */ /* 0x000fe40000703c20 */
[----:B------:R-:W-:Y:S02]  /*0e20*/  LOP3.LUT P1, RZ, R0, 0x7fffff, RZ, 0xc0, !PT ;  /* 0x007fffff00ff7812 */ /* 0x000fe4000782c0ff */
[----:B------:R-:W-:-:S05]  /*0e30*/  SEL R2, RZ, 0x1, !P0 ;  /* 0x00000001ff027807 */ /* 0x000fca0004000000 */
[----:B------:R-:W-:-:S05]  /*0e40*/  IMAD.MOV R2, RZ, RZ, -R2 ;  /* 0x000000ffff027224 */ /* 0x000fca00078e0a02 */
[----:B------:R-:W-:Y:S01]  /*0e50*/  ISETP.GE.AND P0, PT, R2, RZ, PT ;  /* 0x000000ff0200720c */ /* 0x000fe20003f06270 */
[----:B------:R-:W-:-:S05]  /*0e60*/  VIADD R2, R11, 0xffffff04 ;  /* 0xffffff040b027836 */ /* 0x000fca0000000000 */
[----:B------:R-:W-:-:S07]  /*0e70*/  SHF.R.U32.HI R3, RZ, R2, R3 ;  /* 0x00000002ff037219 */ /* 0x000fce0000011603 */
[----:B------:R-:W-:-:S04]  /*0e80*/  @!P0 VIADD R3, R3, 0x1 ;  /* 0x0000000103038836 */ /* 0x000fc80000000000 */
[----:B------:R-:W-:-:S05]  /*0e90*/  @!P1 IMAD.SHL.U32 R3, R3, 0x2, RZ ;  /* 0x0000000203039824 */ /* 0x000fca00078e00ff */
[----:B------:R-:W-:Y:S01]  /*0ea0*/  LOP3.LUT R3, R3, 0x80000000, R0, 0xf8, !PT ;  /* 0x8000000003037812 */ /* 0x000fe200078ef800 */
[----:B------:R-:W-:Y:S06]  /*0eb0*/  BRA `(.L_x_7) ;  /* 0x0000000000047947 */ /* 0x000fec0003800000 */
.L_x_8:
[----:B------:R0:W1:Y:S02]  /*0ec0*/  MUFU.RCP R3, R0 ;  /* 0x0000000000037308 */ /* 0x0000640000001000 */
.L_x_7:
[----:B------:R-:W-:Y:S05]  /*0ed0*/  BSYNC.RECONVERGENT B1 ;  /* 0x0000000000017941 */ /* 0x000fea0003800200 */
.L_x_5:
[----:B------:R-:W-:-:S04]  /*0ee0*/  IMAD.MOV.U32 R7, RZ, RZ, 0x0 ;  /* 0x00000000ff077424 */ /* 0x000fc800078e00ff */
[----:B01----:R-:W-:Y:S05]  /*0ef0*/  RET.REL.NODEC R6 `(_Z12shader_pass2P5texeljjj10blurMatrixfj) ;  /* 0xfffffff006407950 */ /* 0x003fea0003c3ffff */
.L_x_9:
[----:B------:R-:W-:-:S00]  /*0f00*/  BRA `(.L_x_9) ;  /* 0xfffffffc00fc7947 */ /* 0x000fc0000383ffff */
[----:B------:R-:W-:-:S00]  /*0f10*/  NOP ;  /* 0x0000000000007918 */ /* 0x000fc00000000000 */
        /* <DEDUP_REMOVED lines=14> */
.L_x_20:


//--------------------- .text._Z12shader_pass1P5texelS0_jjj10blurMatrixj --------------------------
	.section	.text._Z12shader_pass1P5texelS0_jjj10blurMatrixj,"ax",@progbits
	.align	128
        .global         _Z12shader_pass1P5texelS0_jjj10blurMatrixj
        .type           _Z12shader_pass1P5texelS0_jjj10blurMatrixj,@function
        .size           _Z12shader_pass1P5texelS0_jjj10blurMatrixj,(.L_x_21 - _Z12shader_pass1P5texelS0_jjj10blurMatrixj)
        .other          _Z12shader_pass1P5texelS0_jjj10blurMatrixj,@"STO_CUDA_ENTRY STV_DEFAULT"
_Z12shader_pass1P5texelS0_jjj10blurMatrixj:
.text._Z12shader_pass1P5texelS0_jjj10blurMatrixj:
        /* <DEDUP_REMOVED lines=11> */
[----:B------:R-:W2:Y:S07]  /*00b0*/  LDCU.64 UR6, c[0x0][0x358] ;  /* 0x00006b00ff0677ac */ /* 0x000eae0008000a00 */
[----:B0-----:R-:W0:Y:S01]  /*00c0*/  MUFU.RCP R0, R0 ;  /* 0x0000000000007308 */ /* 0x001e220000001000 */
[----:B-1----:R-:W-:-:S07]  /*00d0*/  ISETP.NE.U32.AND P3, PT, RZ, UR4, PT ;  /* 0x00000004ff007c0c */ /* 0x002fce000bf65070 */
[----:B------:R-:W1:Y:S01]  /*00e0*/  I2F.U32.RP R2, UR4 ;  /* 0x0000000400027d06 */ /* 0x000e620008209000 */
[----:B0-----:R-:W-:-:S07]  /*00f0*/  VIADD R6, R0, 0xffffffe ;  /* 0x0ffffffe00067836 */ /* 0x001fce0000000000 */
[----:B------:R0:W3:Y:S08]  /*0100*/  F2I.FTZ.U32.TRUNC.NTZ R7, R6 ;  /* 0x0000000600077305 */ /* 0x0000f0000021f000 */
[----:B-1----:R-:W1:Y:S01]  /*0110*/  MUFU.RCP R2, R2 ;  /* 0x0000000200027308 */ /* 0x002e620000001000 */
[----:B0-----:R-:W-:Y:S02]  /*0120*/  IMAD.MOV.U32 R6, RZ, RZ, RZ ;  /* 0x000000ffff067224 */ /* 0x001fe400078e00ff */
[----:B---3--:R-:W-:-:S04]  /*0130*/  IMAD.MOV R10, RZ, RZ, -R7 ;  /* 0x000000ffff0a7224 */ /* 0x008fc800078e0a07 */
[----:B------:R-:W-:-:S04]  /*0140*/  IMAD R5, R10, R3, RZ ;  /* 0x000000030a057224 */ /* 0x000fc800078e02ff */
[----:B------:R-:W-:-:S04]  /*0150*/  IMAD.HI.U32 R7, R7, R5, R6 ;  /* 0x0000000507077227 */ /* 0x000fc800078e0006 */
[----:B-1----:R-:W-:Y:S02]  /*0160*/  VIADD R8, R2, 0xffffffe ;  /* 0x0ffffffe02087836 */ /* 0x002fe40000000000 */
[----:B------:R-:W-:Y:S02]  /*0170*/  IMAD.HI.U32 R7, R7, R4, RZ ;  /* 0x0000000407077227 */ /* 0x000fe400078e00ff */
[----:B------:R0:W1:Y:S02]  /*0180*/  F2I.FTZ.U32.TRUNC.NTZ R9, R8 ;  /* 0x0000000800097305 */ /* 0x000064000021f000 */
[----:B------:R-:W-:-:S04]  /*0190*/  IMAD.MOV R7, RZ, RZ, -R7 ;  /* 0x000000ffff077224 */ /* 0x000fc800078e0a07 */
[----:B------:R-:W-:Y:S02]  /*01a0*/  IMAD R2, R3, R7, R4 ;  /* 0x0000000703027224 */ /* 0x000fe400078e0204 */
[----:B0-----:R-:W-:-:S03]  /*01b0*/  IMAD.MOV.U32 R8, RZ, RZ, RZ ;  /* 0x000000ffff087224 */ /* 0x001fc600078e00ff */
[----:B------:R-:W-:Y:S01]  /*01c0*/  ISETP.GE.U32.AND P0, PT, R2, R3, PT ;  /* 0x000000030200720c */ /* 0x000fe20003f06070 */
[----:B-1----:R-:W-:-:S04]  /*01d0*/  IMAD.MOV R11, RZ, RZ, -R9 ;  /* 0x000000ffff0b7224 */ /* 0x002fc800078e0a09 */
[----:B------:R-:W-:-:S04]  /*01e0*/  IMAD R11, R11, UR4, RZ ;  /* 0x000000040b0b7c24 */ /* 0x000fc8000f8e02ff */
[----:B------:R-:W-:Y:S02]  /*01f0*/  IMAD.HI.U32 R9, R9, R11, R8 ;  /* 0x0000000b09097227 */ /* 0x000fe400078e0008 */
[----:B------:R-:W0:Y:S02]  /*0200*/  LDC.64 R10, c[0x0][0x388] ;  /* 0x0000e200ff0a7b82 */ /* 0x000e240000000a00 */
[----:B------:R-:W-:Y:S02]  /*0210*/  @P0 IMAD.IADD R2, R2, 0x1, -R3 ;  /* 0x0000000102020824 */ /* 0x000fe400078e0a03 */
[----:B------:R-:W-:-:S03]  /*0220*/  IMAD.HI.U32 R9, R9, R4, RZ ;  /* 0x0000000409097227 */ /* 0x000fc600078e00ff */
[----:B------:R-:W-:Y:S01]  /*0230*/  ISETP.GE.U32.AND P0, PT, R2, R3, PT ;  /* 0x000000030200720c */ /* 0x000fe20003f06070 */
[----:B------:R-:W-:-:S04]  /*0240*/  IMAD.MOV R9, RZ, RZ, -R9 ;  /* 0x000000ffff097224 */ /* 0x000fc800078e0a09 */
[----:B------:R-:W-:-:S05]  /*0250*/  IMAD R0, R9, UR4, R4 ;  /* 0x0000000409007c24 */ /* 0x000fca000f8e0204 */
[----:B------:R-:W-:-:S03]  /*0260*/  ISETP.GE.U32.AND P1, PT, R0, UR4, PT ;  /* 0x0000000400007c0c */ /* 0x000fc6000bf26070 */
[----:B------:R-:W-:Y:S02]  /*0270*/  @P0 IMAD.IADD R2, R2, 0x1, -R3 ;  /* 0x0000000102020824 */ /* 0x000fe400078e0a03 */
[----:B0-----:R-:W-:-:S05]  /*0280*/  IMAD.WIDE.U32 R6, R4, 0x4, R10 ;  /* 0x0000000404067825 */ /* 0x001fca00078e000a */
[----:B--2---:R-:W2:Y:S03]  /*0290*/  LDG.E.U8 R12, desc[UR6][R6.64+0x2] ;  /* 0x00000206060c7981 */ /* 0x004ea6000c1e1100 */
[----:B------:R-:W-:Y:S01]  /*02a0*/  @P1 VIADD R0, R0, -UR4 ;  /* 0x8000000400001c36 */ /* 0x000fe20008000000 */
[----:B------:R-:W-:Y:S01]  /*02b0*/  ISETP.NE.U32.AND P1, PT, R3, RZ, PT ;  /* 0x000000ff0300720c */ /* 0x000fe20003f25070 */
[----:B------:R-:W3:Y:S03]  /*02c0*/  LDG.E.U8 R9, desc[UR6][R6.64+0x1] ;  /* 0x0000010606097981 */ /* 0x000ee6000c1e1100 */
[----:B------:R-:W-:Y:S01]  /*02d0*/  ISETP.GE.U32.AND P2, PT, R0, UR4, PT ;  /* 0x0000000400007c0c */ /* 0x000fe2000bf46070 */
[----:B------:R-:W3:Y:S08]  /*02e0*/  LDG.E.U8 R14, desc[UR6][R6.64] ;  /* 0x00000006060e7981 */ /* 0x000ef0000c1e1100 */
[----:B------:R-:W-:-:S04]  /*02f0*/  @!P1 LOP3.LUT R2, RZ, R3, RZ, 0x33, !PT ;  /* 0x00000003ff029212 */ /* 0x000fc800078e33ff */
[----:B------:R-:W-:Y:S01]  /*0300*/  @P2 VIADD R0, R0, -UR4 ;  /* 0x8000000400002c36 */ /* 0x000fe20008000000 */
[----:B------:R-:W-:Y:S01]  /*0310*/  @!P3 LOP3.LUT R0, RZ, UR4, RZ, 0x33, !PT ;  /* 0x00000004ff00bc12 */ /* 0x000fe2000f8e33ff */
[----:B------:R-:W-:-:S03]  /*0320*/  VIADD R8, R2, 0x2 ;  /* 0x0000000202087836 */ /* 0x000fc60000000000 */
[C---:B------:R-:W-:Y:S02]  /*0330*/  ISETP.GE.AND P0, PT, R0.reuse, 0x2, PT ;  /* 0x000000020000780c */ /* 0x040fe40003f06270 */
[----:B------:R-:W-:Y:S02]  /*0340*/  IADD3 R5, PT, PT, -R0, UR4, RZ ;  /* 0x0000000400057c10 */ /* 0x000fe4000fffe1ff */
[----:B------:R-:W-:Y:S02]  /*0350*/  ISETP.NE.OR P0, PT, R2, RZ, !P0 ;  /* 0x000000ff0200720c */ /* 0x000fe40004705670 */
[----:B------:R-:W-:-:S04]  /*0360*/  ISETP.GE.U32.AND P1, PT, R5, 0x2, PT ;  /* 0x000000020500780c */ /* 0x000fc80003f26070 */
[----:B------:R-:W-:-:S07]  /*0370*/  ISETP.NE.OR P1, PT, R8, R3, !P1 ;  /* 0x000000030800720c */ /* 0x000fce0004f25670 */
[----:B------:R-:W-:-:S04]  /*0380*/  @!P0 VIADD R5, R4, 0xffffffff ;  /* 0xffffffff04058836 */ /* 0x000fc80000000000 */
[----:B------:R-:W-:Y:S02]  /*0390*/  @!P0 IMAD.WIDE.U32 R10, R5, 0x4, R10 ;  /* 0x00000004050a8825 */ /* 0x000fe400078e000a */
[----:B------:R-:W2:Y:S04]  /*03a0*/  LDG.E.U8 R5, desc[UR6][R6.64+0x3] ;  /* 0x0000030606057981 */ /* 0x000ea8000c1e1100 */
[----:B------:R-:W4:Y:S04]  /*03b0*/  @!P0 LDG.E.U8 R13, desc[UR6][R10.64+0x3] ;  /* 0x000003060a0d8981 */ /* 0x000f28000c1e1100 */
[----:B------:R-:W4:Y:S04]  /*03c0*/  @!P0 LDG.E.U8 R16, desc[UR6][R10.64+0x2] ;  /* 0x000002060a108981 */ /* 0x000f28000c1e1100 */
[----:B------:R-:W5:Y:S04]  /*03d0*/  @!P0 LDG.E.U8 R15, desc[UR6][R10.64+0x1] ;  /* 0x000001060a0f8981 */ /* 0x000f68000c1e1100 */
[----:B------:R0:W5:Y:S04]  /*03e0*/  @!P0 LDG.E.U8 R18, desc[UR6][R10.64] ;  /* 0x000000060a128981 */ /* 0x000168000c1e1100 */
[----:B------:R-:W5:Y:S04]  /*03f0*/  @!P1 LDG.E.U8 R17, desc[UR6][R6.64+0x7] ;  /* 0x0000070606119981 */ /* 0x000f68000c1e1100 */
[----:B------:R-:W5:Y:S04]  /*0400*/  @!P1 LDG.E.U8 R20, desc[UR6][R6.64+0x6] ;  /* 0x0000060606149981 */ /* 0x000f68000c1e1100 */
[----:B------:R-:W5:Y:S04]  /*0410*/  @!P1 LDG.E.U8 R19, desc[UR6][R6.64+0x5] ;  /* 0x0000050606139981 */ /* 0x000f68000c1e1100 */
[----:B------:R1:W5:Y:S01]  /*0420*/  @!P1 LDG.E.U8 R22, desc[UR6][R6.64+0x4] ;  /* 0x0000040606169981 */ /* 0x000362000c1e1100 */
[----:B------:R-:W1:Y:S01]  /*0430*/  S2UR UR5, SR_CgaCtaId ;  /* 0x00000000000579c3 */ /* 0x000e620000008800 */
[----:B------:R-:W-:Y:S01]  /*0440*/  UMOV UR4, 0x400 ;  /* 0x0000040000047882 */ /* 0x000fe20000000000 */
[----:B------:R-:W-:Y:S01]  /*0450*/  ISETP.GT.U32.AND P2, PT, R2, -0x3, PT ;  /* 0xfffffffd0200780c */ /* 0x000fe20003f44070 */
[----:B------:R-:W-:Y:S01]  /*0460*/  BSSY.RECONVERGENT B0, `(.L_x_10) ;  /* 0x000003f000007945 */ /* 0x000fe20003800200 */
[----:B0-----:R-:W-:Y:S01]  /*0470*/  IMAD.MOV.U32 R10, RZ, RZ, RZ ;  /* 0x000000ffff0a7224 */ /* 0x001fe200078e00ff */
[----:B-1----:R-:W-:Y:S01]  /*0480*/  ULEA UR4, UR5, UR4, 0x18 ;  /* 0x0000000405047291 */ /* 0x002fe2000f8ec0ff */
[----:B------:R-:W-:-:S02]  /*0490*/  CS2R R6, SRZ ;  /* 0x0000000000067805 */ /* 0x000fc4000001ff00 */
[----:B---3--:R-:W-:-:S03]  /*04a0*/  PRMT R14, R14, 0x3340, R9 ;  /* 0x000033400e0e7816 */ /* 0x008fc60000000009 */
[----:B------:R-:W-:Y:S01]  /*04b0*/  @!P1 LEA R9, R3, UR4, 0x2 ;  /* 0x0000000403099c11 */ /* 0x000fe2000f8e10ff */
[----:B------:R-:W-:Y:S01]  /*04c0*/  IMAD.MOV.U32 R3, RZ, RZ, RZ ;  /* 0x000000ffff037224 */ /* 0x000fe200078e00ff */
[----:B--2---:R-:W-:-:S04]  /*04d0*/  PRMT R5, R12, 0x3340, R5 ;  /* 0x000033400c057816 */ /* 0x004fc80000000005 */
        /* <DEDUP_REMOVED lines=11> */
[----:B------:R-:W-:Y:S06]  /*0590*/  BAR.SYNC.DEFER_BLOCKING 0x0 ;  /* 0x0000000000007b1d */ /* 0x000fec0000010000 */
[----:B------:R-:W-:Y:S05]  /*05a0*/  @P2 BRA `(.L_x_11) ;  /* 0x0000000000a82947 */ /* 0x000fea0003800000 */
[----:B0-----:R-:W-:Y:S01]  /*05b0*/  VIMNMX R9, PT, PT, R0, 0x1, PT ;  /* 0x0000000100097848 */ /* 0x001fe20003fe0100 */
[----:B------:R-:W0:Y:S01]  /*05c0*/  LDS R3, [R5] ;  /* 0x0000000005037984 */ /* 0x000e220000000800 */
[----:B------:R-:W-:Y:S02]  /*05d0*/  VIADD R7, R2, 0x1 ;  /* 0x0000000102077836 */ /* 0x000fe40000000000 */
[----:B------:R-:W-:-:S05]  /*05e0*/  IADD3 R0, PT, PT, -R9, 0x1, RZ ;  /* 0x0000000109007810 */ /* 0x000fca0007ffe1ff */
[----:B------:R-:W-:-:S05]  /*05f0*/  IMAD.SHL.U32 R0, R0, 0x4, RZ ;  /* 0x0000000400007824 */ /* 0x000fca00078e00ff */
[----:B------:R-:W-:-:S13]  /*0600*/  ISETP.EQ.AND P0, PT, R0, RZ, PT ;  /* 0x000000ff0000720c */ /* 0x000fda0003f02270 */
[----:B------:R-:W1:Y:S01]  /*0610*/  @P0 LDC R11, c[0x0][0x39c] ;  /* 0x0000e700ff0b0b82 */ /* 0x000e620000000800 */
[----:B------:R-:W-:Y:S02]  /*0620*/  ISETP.EQ.AND P0, PT, R0, 0x4, PT ;  /* 0x000000040000780c */ /* 0x000fe40003f02270 */
[----:B0-----:R-:W-:-:S04]  /*0630*/  PRMT R2, R3, 0x7771, RZ ;  /* 0x0000777103027816 */ /* 0x001fc800000000ff */
[----:B------:R-:W-:-:S07]  /*0640*/  I2FP.F32.U32 R2, R2 ;  /* 0x0000000200027245 */ /* 0x000fce0000201000 */
[----:B-1----:R-:W0:Y:S01]  /*0650*/  @P0 LDC R11, c[0x0][0x3a0] ;  /* 0x0000e800ff0b0b82 */ /* 0x002e220000000800 */
[----:B------:R-:W-:Y:S02]  /*0660*/  ISETP.EQ.AND P0, PT, R0, 0x8, PT ;  /* 0x000000080000780c */ /* 0x000fe40003f02270 */
[C---:B------:R-:W-:Y:S02]  /*0670*/  PRMT R0, R3.reuse, 0x7770, RZ ;  /* 0x0000777003007816 */ /* 0x040fe400000000ff */
[----:B------:R-:W-:Y:S02]  /*0680*/  PRMT R3, R3, 0x7772, RZ ;  /* 0x0000777203037816 */ /* 0x000fe400000000ff */
        /* <DEDUP_REMOVED lines=16> */
[----:B------:R-:W-:Y:S02]  /*0790*/  PRMT R8, R5, 0x7771, RZ ;  /* 0x0000777105087816 */ /* 0x000fe400000000ff */
[----:B------:R-:W-:-:S07]  /*07a0*/  I2FP.F32.U32 R11, R2 ;  /* 0x00000002000b7245 */ /* 0x000fce0000201000 */
[----:B-1----:R-:W0:Y:S01]  /*07b0*/  @P0 LDC R0, c[0x0][0x3a0] ;  /* 0x0000e800ff000b82 */ /* 0x002e220000000800 */
[----:B------:R-:W-:Y:S02]  /*07c0*/  ISETP.EQ.AND P0, PT, R9, 0x8, PT ;  /* 0x000000080900780c */ /* 0x000fe40003f02270 */
[----:B------:R-:W-:Y:S02]  /*07d0*/  PRMT R9, R5, 0x7772, RZ ;  /* 0x0000777205097816 */ /* 0x000fe400000000ff */
[----:B------:R-:W-:Y:S02]  /*07e0*/  I2FP.F32.U32 R8, R8 ;  /* 0x0000000800087245 */ /* 0x000fe40000201000 */
[----:B------:R-:W-:-:S07]  /*07f0*/  I2FP.F32.U32 R2, R9 ;  /* 0x0000000900027245 */ /* 0x000fce0000201000 */
[----:B0-----:R-:W0:Y:S02]  /*0800*/  @P0 LDC R0, c[0x0][0x3a4] ;  /* 0x0000e900ff000b82 */ /* 0x001e240000000800 */
[-C--:B0-----:R-:W-:Y:S01]  /*0810*/  FFMA R6, R11, R0.reuse, R6 ;  /* 0x000000000b067223 */ /* 0x081fe20000000006 */
[-C--:B------:R-:W-:Y:S01]  /*0820*/  FFMA R7, R8, R0.reuse, R7 ;  /* 0x0000000008077223 */ /* 0x080fe20000000007 */
[----:B------:R-:W-:Y:S01]  /*0830*/  FFMA R3, R2, R0, R3 ;  /* 0x0000000002037223 */ /* 0x000fe20000000003 */
[----:B------:R-:W-:-:S07]  /*0840*/  FADD R10, R10, R0 ;  /* 0x000000000a0a7221 */ /* 0x000fce0000000000 */
.L_x_11:
[----:B------:R-:W-:Y:S05]  /*0850*/  BSYNC.RECONVERGENT B0 ;  /* 0x0000000000007941 */ /* 0x000fea0003800200 */
.L_x_10:
[----:B------:R-:W-:Y:S01]  /*0860*/  VIADD R0, R10, 0x1800000 ;  /* 0x018000000a007836 */ /* 0x000fe20000000000 */
[----:B------:R-:W-:Y:S04]  /*0870*/  BSSY.RECONVERGENT B0, `(.L_x_12) ;  /* 0x000000d000007945 */ /* 0x000fe80003800200 */
[----:B------:R-:W-:-:S04]  /*0880*/  LOP3.LUT R0, R0, 0x7f800000, RZ, 0xc0, !PT ;  /* 0x7f80000000007812 */ /* 0x000fc800078ec0ff */
[----:B------:R-:W-:-:S13]  /*0890*/  ISETP.GT.U32.AND P0, PT, R0, 0x1ffffff, PT ;  /* 0x01ffffff0000780c */ /* 0x000fda0003f04070 */
[----:B------:R-:W-:Y:S05]  /*08a0*/  @P0 BRA `(.L_x_13) ;  /* 0x0000000000140947 */ /* 0x000fea0003800000 */
[----:B------:R-:W-:Y:S01]  /*08b0*/  IMAD.MOV.U32 R0, RZ, RZ, R10 ;  /* 0x000000ffff007224 */ /* 0x000fe200078e000a */
[----:B------:R-:W-:-:S07]  /*08c0*/  MOV R8, 0x8e0 ;  /* 0x000008e000087802 */ /* 0x000fce0000000f00 */
[----:B0-----:R-:W-:Y:S05]  /*08d0*/  CALL.REL.NOINC `($__internal_1_$__cuda_sm20_rcp_rn_f32_slowpath) ;  /* 0x00000000004c7944 */ /* 0x001fea0003c00000 */
[----:B------:R-:W-:Y:S01]  /*08e0*/  IMAD.MOV.U32 R0, RZ, RZ, R5 ;  /* 0x000000ffff007224 */ /* 0x000fe200078e0005 */
[----:B------:R-:W-:Y:S06]  /*08f0*/  BRA `(.L_x_14) ;  /* 0x0000000000107947 */ /* 0x000fec0003800000 */
.L_x_13:
[----:B0-----:R-:W0:Y:S02]  /*0900*/  MUFU.RCP R5, R10 ;  /* 0x0000000a00057308 */ /* 0x001e240000001000 */
[----:B0-----:R-:W-:-:S04]  /*0910*/  FFMA R0, R5, R10, -1 ;  /* 0xbf80000005007423 */ /* 0x001fc8000000000a */
[----:B------:R-:W-:-:S04]  /*0920*/  FADD.FTZ R0, -R0, -RZ ;  /* 0x800000ff00007221 */ /* 0x000fc80000010100 */
[----:B------:R-:W-:-:S07]  /*0930*/  FFMA R0, R5, R0, R5 ;  /* 0x0000000005007223 */ /* 0x000fce0000000005 */
.L_x_14:
[----:B------:R-:W-:Y:S05]  /*0940*/  BSYNC.RECONVERGENT B0 ;  /* 0x0000000000007941 */ /* 0x000fea0003800200 */
.L_x_12:
[----:B------:R-:W0:Y:S01]  /*0950*/  LDC.64 R8, c[0x0][0x380] ;  /* 0x0000e000ff087b82 */ /* 0x000e220000000a00 */
[C---:B------:R-:W-:Y:S01]  /*0960*/  FMUL R7, R0.reuse, R7 ;  /* 0x0000000700077220 */ /* 0x040fe20000400000 */
[C---:B------:R-:W-:Y:S01]  /*0970*/  FMUL R6, R0.reuse, R6 ;  /* 0x0000000600067220 */ /* 0x040fe20000400000 */
[----:B------:R-:W-:-:S03]  /*0980*/  FMUL R0, R0, R3 ;  /* 0x0000000300007220 */ /* 0x000fc60000400000 */
[----:B------:R-:W1:Y:S08]  /*0990*/  F2I.U32.TRUNC.NTZ R11, R6 ;  /* 0x00000006000b7305 */ /* 0x000e70000020f000 */
[----:B------:R-:W2:Y:S08]  /*09a0*/  F2I.U32.TRUNC.NTZ R7, R7 ;  /* 0x0000000700077305 */ /* 0x000eb0000020f000 */
[----:B------:R-:W3:Y:S01]  /*09b0*/  F2I.U32.TRUNC.NTZ R3, R0 ;  /* 0x0000000000037305 */ /* 0x000ee2000020f000 */
[----:B0-----:R-:W-:-:S05]  /*09c0*/  IMAD.WIDE.U32 R4, R4, 0x4, R8 ;  /* 0x0000000404047825 */ /* 0x001fca00078e0008 */
[----:B-1----:R-:W-:Y:S04]  /*09d0*/  STG.E.U8 desc[UR6][R4.64], R11 ;  /* 0x0000000b04007986 */ /* 0x002fe8000c101106 */
[----:B--2---:R-:W-:Y:S04]  /*09e0*/  STG.E.U8 desc[UR6][R4.64+0x1], R7 ;  /* 0x0000010704007986 */ /* 0x004fe8000c101106 */
[----:B---3--:R-:W-:Y:S01]  /*09f0*/  STG.E.U8 desc[UR6][R4.64+0x2], R3 ;  /* 0x0000020304007986 */ /* 0x008fe2000c101106 */
[----:B------:R-:W-:Y:S05]  /*0a00*/  EXIT ;  /* 0x000000000000794d */ /* 0x000fea0003800000 */
        .weak           $__internal_1_$__cuda_sm20_rcp_rn_f32_slowpath
        .type           $__internal_1_$__cuda_sm20_rcp_rn_f32_slowpath,@function
        .size           $__internal_1_$__cuda_sm20_rcp_rn_f32_slowpath,(.L_x_21 - $__internal_1_$__cuda_sm20_rcp_rn_f32_slowpath)
$__internal_1_$__cuda_sm20_rcp_rn_f32_slowpath:
        /* <DEDUP_REMOVED lines=15> */
.L_x_16:
        /* <DEDUP_REMOVED lines=33> */
.L_x_18:
[----:B------:R0:W1:Y:S02]  /*0d10*/  MUFU.RCP R5, R0 ;  /* 0x0000000000057308 */ /* 0x0000640000001000 */
.L_x_17:
[----:B------:R-:W-:Y:S05]  /*0d20*/  BSYNC.RECONVERGENT B1 ;  /* 0x0000000000017941 */ /* 0x000fea0003800200 */
.L_x_15:
[----:B------:R-:W-:-:S04]  /*0d30*/  IMAD.MOV.U32 R9, RZ, RZ, 0x0 ;  /* 0x00000000ff097424 */ /* 0x000fc800078e00ff */
[----:B01----:R-:W-:Y:S05]  /*0d40*/  RET.REL.NODEC R8 `(_Z12shader_pass1P5texelS0_jjj10blurMatrixj) ;  /* 0xfffffff008ac7950 */ /* 0x003fea0003c3ffff */
.L_x_19:
        /* <DEDUP_REMOVED lines=11> */
.L_x_21:


//--------------------- .nv.shared._Z12shader_pass2P5texeljjj10blurMatrixfj --------------------------
	.section	.nv.shared._Z12shader_pass2P5texeljjj10blurMatrixfj,"aw",@nobits
	.sectionflags	@""
	.align	16
	.zero		1024


//--------------------- .nv.shared.reserved.0     --------------------------
	.section	.nv.shared.reserved.0,"aw",@nobits
	.weak		__nv_reservedSMEM_offset_0_alias
	.size		__nv_reservedSMEM_offset_0_alias, 0, 64
	.other		__nv_reservedSMEM_offset_0_alias,@"STO_CUDA_RESERVED_SHARED STV_DEFAULT"
__nv_reservedSMEM_offset_0_alias:
	.zero		0
	.zero		64


//--------------------- .nv.shared._Z12shader_pass1P5texelS0_jjj10blurMatrixj --------------------------
	.section	.nv.shared._Z12shader_pass1P5texelS0_jjj10blurMatrixj,"aw",@nobits
	.sectionflags	@""
	.align	16
	.zero		1024


//--------------------- .nv.constant0._Z12shader_pass2P5texeljjj10blurMatrixfj --------------------------
	.section	.nv.constant0._Z12shader_pass2P5texeljjj10blurMatrixfj,"a",@progbits
	.sectionflags	@""
	.align	4
.nv.constant0._Z12shader_pass2P5texeljjj10blurMatrixfj:
	.zero		936


//--------------------- .nv.constant0._Z12shader_pass1P5texelS0_jjj10blurMatrixj --------------------------
	.section	.nv.constant0._Z12shader_pass1P5texelS0_jjj10blurMatrixj,"a",@progbits
	.sectionflags	@""
	.align	4
.nv.constant0._Z12shader_pass1P5texelS0_jjj10blurMatrixj:
	.zero		940


//--------------------- SYMBOLS --------------------------

	.type		.nv.reservedSmem.offset0,@object
	.size		.nv.reservedSmem.offset0,0x4
	.type		.nv.reservedSmem.cap,@object
	.size		.nv.reservedSmem.cap,0x4
